//
// Generated by NVIDIA NVVM Compiler
//
// Compiler Build ID: CL-36424714
// Cuda compilation tools, release 13.0, V13.0.88
// Based on NVVM 20.0.0
//

.version 9.0
.target sm_100
.address_size 64

	// .globl	_Z41layer_normalization_with_cerberus_squeezeP10CiphertextPfS0_i
.extern .func  (.param .b32 func_retval0) vprintf
(
	.param .b64 vprintf_param_0,
	.param .b64 vprintf_param_1
)
;
.global .align 4 .u32 g_debugCounter;
// _ZZ27optimized_transformer_layerP10CiphertextPK16TransformerLayerP15CerberusSqueezeS0_iiE10normalized has been demoted
.global .align 1 .b8 $str[28] = {37, 115, 58, 32, 118, 97, 108, 117, 101, 32, 61, 32, 37, 102, 44, 32, 110, 111, 105, 115, 101, 32, 61, 32, 37, 117, 10};
.global .align 1 .b8 $str$1[13] = {37, 115, 58, 32, 110, 117, 108, 108, 112, 116, 114, 10};
.global .align 1 .b8 $str$2[61] = {108, 97, 121, 101, 114, 95, 110, 111, 114, 109, 95, 119, 105, 116, 104, 95, 99, 101, 114, 98, 101, 114, 117, 115, 95, 115, 113, 117, 101, 101, 122, 101, 91, 48, 93, 58, 32, 118, 97, 108, 117, 101, 32, 61, 32, 37, 102, 44, 32, 110, 111, 105, 115, 101, 32, 61, 32, 37, 117, 10};
.global .align 1 .b8 $str$3[21] = {86, 101, 114, 105, 102, 121, 105, 110, 103, 32, 112, 111, 105, 110, 116, 101, 114, 115, 58, 10};
.global .align 1 .b8 $str$4[11] = {105, 110, 112, 117, 116, 58, 32, 37, 112, 10};
.global .align 1 .b8 $str$5[11] = {108, 97, 121, 101, 114, 58, 32, 37, 112, 10};
.global .align 1 .b8 $str$6[13] = {115, 113, 117, 101, 101, 122, 101, 58, 32, 37, 112, 10};
.global .align 1 .b8 $str$7[22] = {108, 97, 121, 101, 114, 45, 62, 102, 102, 95, 108, 97, 121, 101, 114, 49, 58, 32, 37, 112, 10};
.global .align 1 .b8 $str$8[22] = {108, 97, 121, 101, 114, 45, 62, 102, 102, 95, 108, 97, 121, 101, 114, 50, 58, 32, 37, 112, 10};
.global .align 1 .b8 $str$9[24] = {108, 97, 121, 101, 114, 45, 62, 108, 97, 121, 101, 114, 95, 110, 111, 114, 109, 49, 58, 32, 37, 112, 10};
.global .align 1 .b8 $str$10[24] = {108, 97, 121, 101, 114, 45, 62, 108, 97, 121, 101, 114, 95, 110, 111, 114, 109, 50, 58, 32, 37, 112, 10};
.global .align 1 .b8 $str$11[29] = {115, 113, 117, 101, 101, 122, 101, 45, 62, 101, 110, 116, 114, 111, 112, 121, 95, 109, 97, 116, 114, 105, 120, 58, 32, 37, 112, 10};
.global .align 1 .b8 $str$12[19] = {68, 101, 98, 117, 103, 32, 102, 111, 114, 32, 105, 100, 120, 32, 37, 100, 58, 10};
.global .align 1 .b8 $str$13[6] = {73, 110, 112, 117, 116};
.global .align 1 .b8 $str$14[13] = {76, 97, 121, 101, 114, 32, 110, 111, 114, 109, 32, 49};
.global .align 1 .b8 $str$15[13] = {76, 97, 121, 101, 114, 32, 110, 111, 114, 109, 32, 50};
.global .align 1 .b8 $str$16[25] = {69, 110, 116, 114, 111, 112, 121, 32, 109, 97, 116, 114, 105, 120, 91, 37, 100, 93, 32, 61, 32, 37, 102, 10};
.global .align 1 .b8 $str$17[36] = {69, 110, 116, 114, 111, 112, 121, 32, 109, 97, 116, 114, 105, 120, 58, 32, 110, 117, 108, 108, 112, 116, 114, 32, 111, 114, 32, 105, 110, 118, 97, 108, 105, 100, 10};
.global .align 1 .b8 $str$18[51] = {109, 97, 116, 114, 105, 120, 95, 109, 117, 108, 116, 105, 112, 108, 121, 32, 114, 101, 115, 117, 108, 116, 91, 48, 93, 58, 32, 118, 97, 108, 117, 101, 32, 61, 32, 37, 102, 44, 32, 110, 111, 105, 115, 101, 32, 61, 32, 37, 117, 10};
.global .align 1 .b8 $str$19[39] = {108, 97, 121, 101, 114, 95, 110, 111, 114, 109, 91, 48, 93, 58, 32, 118, 97, 108, 117, 101, 32, 61, 32, 37, 102, 44, 32, 110, 111, 105, 115, 101, 32, 61, 32, 37, 117, 10};
.global .align 1 .b8 $str$20[7] = {79, 117, 116, 112, 117, 116};

.visible .entry _Z41layer_normalization_with_cerberus_squeezeP10CiphertextPfS0_i(
	.param .u64 .ptr .align 1 _Z41layer_normalization_with_cerberus_squeezeP10CiphertextPfS0_i_param_0,
	.param .u64 .ptr .align 1 _Z41layer_normalization_with_cerberus_squeezeP10CiphertextPfS0_i_param_1,
	.param .u64 .ptr .align 1 _Z41layer_normalization_with_cerberus_squeezeP10CiphertextPfS0_i_param_2,
	.param .u32 _Z41layer_normalization_with_cerberus_squeezeP10CiphertextPfS0_i_param_3
)
{
	.local .align 8 .b8 	__local_depot0[16];
	.reg .b64 	%SP;
	.reg .b64 	%SPL;
	.reg .pred 	%p<12>;
	.reg .b32 	%r<33>;
	.reg .b32 	%f<156>;
	.reg .b64 	%rd<29>;
	.reg .b64 	%fd<2>;

	mov.u64 	%SPL, __local_depot0;
	cvta.local.u64 	%SP, %SPL;
	ld.param.u64 	%rd10, [_Z41layer_normalization_with_cerberus_squeezeP10CiphertextPfS0_i_param_0];
	ld.param.u64 	%rd9, [_Z41layer_normalization_with_cerberus_squeezeP10CiphertextPfS0_i_param_1];
	ld.param.u64 	%rd11, [_Z41layer_normalization_with_cerberus_squeezeP10CiphertextPfS0_i_param_2];
	ld.param.u32 	%r17, [_Z41layer_normalization_with_cerberus_squeezeP10CiphertextPfS0_i_param_3];
	cvta.to.global.u64 	%rd1, %rd11;
	cvta.to.global.u64 	%rd2, %rd10;
	mov.u32 	%r18, %ctaid.x;
	mov.u32 	%r19, %ntid.x;
	mov.u32 	%r20, %tid.x;
	mad.lo.s32 	%r1, %r18, %r19, %r20;
	setp.ge.s32 	%p1, %r1, %r17;
	@%p1 bra 	$L__BB0_16;
	setp.lt.s32 	%p2, %r17, 1;
	mov.f32 	%f154, 0f00000000;
	mov.f32 	%f155, %f154;
	@%p2 bra 	$L__BB0_14;
	and.b32  	%r2, %r17, 15;
	setp.lt.u32 	%p3, %r17, 16;
	mov.f32 	%f155, 0f00000000;
	mov.b32 	%r30, 0;
	mov.f32 	%f154, %f155;
	@%p3 bra 	$L__BB0_5;
	and.b32  	%r30, %r17, 2147483632;
	neg.s32 	%r28, %r30;
	add.s64 	%rd27, %rd2, 64;
	mov.f32 	%f155, 0f00000000;
$L__BB0_4:
	.pragma "nounroll";
	ld.global.f32 	%f31, [%rd27+-64];
	add.f32 	%f32, %f154, %f31;
	fma.rn.f32 	%f33, %f31, %f31, %f155;
	ld.global.f32 	%f34, [%rd27+-56];
	add.f32 	%f35, %f32, %f34;
	fma.rn.f32 	%f36, %f34, %f34, %f33;
	ld.global.f32 	%f37, [%rd27+-48];
	add.f32 	%f38, %f35, %f37;
	fma.rn.f32 	%f39, %f37, %f37, %f36;
	ld.global.f32 	%f40, [%rd27+-40];
	add.f32 	%f41, %f38, %f40;
	fma.rn.f32 	%f42, %f40, %f40, %f39;
	ld.global.f32 	%f43, [%rd27+-32];
	add.f32 	%f44, %f41, %f43;
	fma.rn.f32 	%f45, %f43, %f43, %f42;
	ld.global.f32 	%f46, [%rd27+-24];
	add.f32 	%f47, %f44, %f46;
	fma.rn.f32 	%f48, %f46, %f46, %f45;
	ld.global.f32 	%f49, [%rd27+-16];
	add.f32 	%f50, %f47, %f49;
	fma.rn.f32 	%f51, %f49, %f49, %f48;
	ld.global.f32 	%f52, [%rd27+-8];
	add.f32 	%f53, %f50, %f52;
	fma.rn.f32 	%f54, %f52, %f52, %f51;
	ld.global.f32 	%f55, [%rd27];
	add.f32 	%f56, %f53, %f55;
	fma.rn.f32 	%f57, %f55, %f55, %f54;
	ld.global.f32 	%f58, [%rd27+8];
	add.f32 	%f59, %f56, %f58;
	fma.rn.f32 	%f60, %f58, %f58, %f57;
	ld.global.f32 	%f61, [%rd27+16];
	add.f32 	%f62, %f59, %f61;
	fma.rn.f32 	%f63, %f61, %f61, %f60;
	ld.global.f32 	%f64, [%rd27+24];
	add.f32 	%f65, %f62, %f64;
	fma.rn.f32 	%f66, %f64, %f64, %f63;
	ld.global.f32 	%f67, [%rd27+32];
	add.f32 	%f68, %f65, %f67;
	fma.rn.f32 	%f69, %f67, %f67, %f66;
	ld.global.f32 	%f70, [%rd27+40];
	add.f32 	%f71, %f68, %f70;
	fma.rn.f32 	%f72, %f70, %f70, %f69;
	ld.global.f32 	%f73, [%rd27+48];
	add.f32 	%f74, %f71, %f73;
	fma.rn.f32 	%f75, %f73, %f73, %f72;
	ld.global.f32 	%f76, [%rd27+56];
	add.f32 	%f154, %f74, %f76;
	fma.rn.f32 	%f155, %f76, %f76, %f75;
	add.s32 	%r28, %r28, 16;
	add.s64 	%rd27, %rd27, 128;
	setp.ne.s32 	%p4, %r28, 0;
	@%p4 bra 	$L__BB0_4;
$L__BB0_5:
	setp.eq.s32 	%p5, %r2, 0;
	@%p5 bra 	$L__BB0_14;
	and.b32  	%r8, %r17, 7;
	setp.lt.u32 	%p6, %r2, 8;
	@%p6 bra 	$L__BB0_8;
	mul.wide.u32 	%rd12, %r30, 8;
	add.s64 	%rd13, %rd2, %rd12;
	ld.global.f32 	%f78, [%rd13];
	add.f32 	%f79, %f154, %f78;
	fma.rn.f32 	%f80, %f78, %f78, %f155;
	ld.global.f32 	%f81, [%rd13+8];
	add.f32 	%f82, %f79, %f81;
	fma.rn.f32 	%f83, %f81, %f81, %f80;
	ld.global.f32 	%f84, [%rd13+16];
	add.f32 	%f85, %f82, %f84;
	fma.rn.f32 	%f86, %f84, %f84, %f83;
	ld.global.f32 	%f87, [%rd13+24];
	add.f32 	%f88, %f85, %f87;
	fma.rn.f32 	%f89, %f87, %f87, %f86;
	ld.global.f32 	%f90, [%rd13+32];
	add.f32 	%f91, %f88, %f90;
	fma.rn.f32 	%f92, %f90, %f90, %f89;
	ld.global.f32 	%f93, [%rd13+40];
	add.f32 	%f94, %f91, %f93;
	fma.rn.f32 	%f95, %f93, %f93, %f92;
	ld.global.f32 	%f96, [%rd13+48];
	add.f32 	%f97, %f94, %f96;
	fma.rn.f32 	%f98, %f96, %f96, %f95;
	ld.global.f32 	%f99, [%rd13+56];
	add.f32 	%f154, %f97, %f99;
	fma.rn.f32 	%f155, %f99, %f99, %f98;
	add.s32 	%r30, %r30, 8;
$L__BB0_8:
	setp.eq.s32 	%p7, %r8, 0;
	@%p7 bra 	$L__BB0_14;
	and.b32  	%r11, %r17, 3;
	setp.lt.u32 	%p8, %r8, 4;
	@%p8 bra 	$L__BB0_11;
	mul.wide.u32 	%rd14, %r30, 8;
	add.s64 	%rd15, %rd2, %rd14;
	ld.global.f32 	%f101, [%rd15];
	add.f32 	%f102, %f154, %f101;
	fma.rn.f32 	%f103, %f101, %f101, %f155;
	ld.global.f32 	%f104, [%rd15+8];
	add.f32 	%f105, %f102, %f104;
	fma.rn.f32 	%f106, %f104, %f104, %f103;
	ld.global.f32 	%f107, [%rd15+16];
	add.f32 	%f108, %f105, %f107;
	fma.rn.f32 	%f109, %f107, %f107, %f106;
	ld.global.f32 	%f110, [%rd15+24];
	add.f32 	%f154, %f108, %f110;
	fma.rn.f32 	%f155, %f110, %f110, %f109;
	add.s32 	%r30, %r30, 4;
$L__BB0_11:
	setp.eq.s32 	%p9, %r11, 0;
	@%p9 bra 	$L__BB0_14;
	mul.wide.u32 	%rd16, %r30, 8;
	add.s64 	%rd28, %rd2, %rd16;
	neg.s32 	%r32, %r11;
$L__BB0_13:
	.pragma "nounroll";
	ld.global.f32 	%f111, [%rd28];
	add.f32 	%f154, %f154, %f111;
	fma.rn.f32 	%f155, %f111, %f111, %f155;
	add.s64 	%rd28, %rd28, 8;
	add.s32 	%r32, %r32, 1;
	setp.ne.s32 	%p10, %r32, 0;
	@%p10 bra 	$L__BB0_13;
$L__BB0_14:
	cvt.rn.f32.s32 	%f112, %r17;
	div.rn.f32 	%f113, %f154, %f112;
	div.rn.f32 	%f114, %f155, %f112;
	mul.f32 	%f115, %f113, %f113;
	sub.f32 	%f116, %f114, %f115;
	mul.wide.s32 	%rd17, %r1, 8;
	add.s64 	%rd18, %rd2, %rd17;
	ld.global.f32 	%f117, [%rd18];
	sub.f32 	%f118, %f117, %f113;
	add.f32 	%f119, %f116, 0f3727C5AC;
	sqrt.rn.f32 	%f120, %f119;
	div.rn.f32 	%f121, %f118, %f120;
	add.s64 	%rd19, %rd1, %rd17;
	st.global.f32 	[%rd19], %f121;
	ld.global.u32 	%r22, [%rd18+4];
	st.global.u32 	[%rd19+4], %r22;
	mul.f32 	%f122, %f121, 0fBDCCCCCD;
	fma.rn.f32 	%f123, %f122, 0f3BBB989D, 0f3F000000;
	cvt.sat.f32.f32 	%f124, %f123;
	mov.f32 	%f125, 0f4B400001;
	mov.f32 	%f126, 0f437C0000;
	fma.rm.f32 	%f127, %f124, %f126, %f125;
	add.f32 	%f128, %f127, 0fCB40007F;
	neg.f32 	%f129, %f128;
	fma.rn.f32 	%f130, %f122, 0f3FB8AA3B, %f129;
	fma.rn.f32 	%f131, %f122, 0f32A57060, %f130;
	mov.b32 	%r23, %f127;
	shl.b32 	%r24, %r23, 23;
	mov.b32 	%f132, %r24;
	ex2.approx.ftz.f32 	%f133, %f131;
	mul.f32 	%f134, %f133, %f132;
	cvta.to.global.u64 	%rd20, %rd9;
	mul.wide.s32 	%rd21, %r1, 4;
	add.s64 	%rd22, %rd20, %rd21;
	ld.global.f32 	%f135, [%rd22];
	mul.f32 	%f136, %f135, %f134;
	st.global.f32 	[%rd22], %f136;
	setp.ne.s32 	%p11, %r1, 0;
	@%p11 bra 	$L__BB0_16;
	add.u64 	%rd23, %SP, 0;
	add.u64 	%rd24, %SPL, 0;
	ld.global.f32 	%f137, [%rd1];
	cvt.f64.f32 	%fd1, %f137;
	ld.global.u32 	%r25, [%rd1+4];
	st.local.f64 	[%rd24], %fd1;
	st.local.u32 	[%rd24+8], %r25;
	mov.u64 	%rd25, $str$2;
	cvta.global.u64 	%rd26, %rd25;
	{ // callseq 0, 0
	.param .b64 param0;
	st.param.b64 	[param0], %rd26;
	.param .b64 param1;
	st.param.b64 	[param1], %rd23;
	.param .b32 retval0;
	call.uni (retval0), 
	vprintf, 
	(
	param0, 
	param1
	);
	ld.param.b32 	%r26, [retval0];
	} // callseq 0
$L__BB0_16:
	ret;

}
	// .globl	_Z14verifyPointersP10CiphertextPK16TransformerLayerP15CerberusSqueezeii
.visible .entry _Z14verifyPointersP10CiphertextPK16TransformerLayerP15CerberusSqueezeii(
	.param .u64 .ptr .align 1 _Z14verifyPointersP10CiphertextPK16TransformerLayerP15CerberusSqueezeii_param_0,
	.param .u64 .ptr .align 1 _Z14verifyPointersP10CiphertextPK16TransformerLayerP15CerberusSqueezeii_param_1,
	.param .u64 .ptr .align 1 _Z14verifyPointersP10CiphertextPK16TransformerLayerP15CerberusSqueezeii_param_2,
	.param .u32 _Z14verifyPointersP10CiphertextPK16TransformerLayerP15CerberusSqueezeii_param_3,
	.param .u32 _Z14verifyPointersP10CiphertextPK16TransformerLayerP15CerberusSqueezeii_param_4
)
{
	.local .align 8 .b8 	__local_depot1[8];
	.reg .b64 	%SP;
	.reg .b64 	%SPL;
	.reg .pred 	%p<4>;
	.reg .b32 	%r<22>;
	.reg .b64 	%rd<34>;

	mov.u64 	%SPL, __local_depot1;
	cvta.local.u64 	%SP, %SPL;
	ld.param.u64 	%rd2, [_Z14verifyPointersP10CiphertextPK16TransformerLayerP15CerberusSqueezeii_param_0];
	ld.param.u64 	%rd3, [_Z14verifyPointersP10CiphertextPK16TransformerLayerP15CerberusSqueezeii_param_1];
	ld.param.u64 	%rd4, [_Z14verifyPointersP10CiphertextPK16TransformerLayerP15CerberusSqueezeii_param_2];
	add.u64 	%rd5, %SP, 0;
	add.u64 	%rd1, %SPL, 0;
	mov.u32 	%r1, %tid.x;
	mov.u32 	%r2, %ctaid.x;
	or.b32  	%r3, %r1, %r2;
	setp.ne.s32 	%p1, %r3, 0;
	@%p1 bra 	$L__BB1_5;
	mov.u64 	%rd6, $str$3;
	cvta.global.u64 	%rd7, %rd6;
	{ // callseq 1, 0
	.param .b64 param0;
	st.param.b64 	[param0], %rd7;
	.param .b64 param1;
	st.param.b64 	[param1], 0;
	.param .b32 retval0;
	call.uni (retval0), 
	vprintf, 
	(
	param0, 
	param1
	);
	ld.param.b32 	%r4, [retval0];
	} // callseq 1
	st.local.u64 	[%rd1], %rd2;
	mov.u64 	%rd8, $str$4;
	cvta.global.u64 	%rd9, %rd8;
	{ // callseq 2, 0
	.param .b64 param0;
	st.param.b64 	[param0], %rd9;
	.param .b64 param1;
	st.param.b64 	[param1], %rd5;
	.param .b32 retval0;
	call.uni (retval0), 
	vprintf, 
	(
	param0, 
	param1
	);
	ld.param.b32 	%r6, [retval0];
	} // callseq 2
	st.local.u64 	[%rd1], %rd3;
	mov.u64 	%rd11, $str$5;
	cvta.global.u64 	%rd12, %rd11;
	{ // callseq 3, 0
	.param .b64 param0;
	st.param.b64 	[param0], %rd12;
	.param .b64 param1;
	st.param.b64 	[param1], %rd5;
	.param .b32 retval0;
	call.uni (retval0), 
	vprintf, 
	(
	param0, 
	param1
	);
	ld.param.b32 	%r8, [retval0];
	} // callseq 3
	st.local.u64 	[%rd1], %rd4;
	mov.u64 	%rd13, $str$6;
	cvta.global.u64 	%rd14, %rd13;
	{ // callseq 4, 0
	.param .b64 param0;
	st.param.b64 	[param0], %rd14;
	.param .b64 param1;
	st.param.b64 	[param1], %rd5;
	.param .b32 retval0;
	call.uni (retval0), 
	vprintf, 
	(
	param0, 
	param1
	);
	ld.param.b32 	%r10, [retval0];
	} // callseq 4
	setp.eq.s64 	%p2, %rd3, 0;
	@%p2 bra 	$L__BB1_3;
	cvta.to.global.u64 	%rd15, %rd3;
	ld.global.u64 	%rd16, [%rd15+32];
	st.local.u64 	[%rd1], %rd16;
	mov.u64 	%rd17, $str$7;
	cvta.global.u64 	%rd18, %rd17;
	{ // callseq 5, 0
	.param .b64 param0;
	st.param.b64 	[param0], %rd18;
	.param .b64 param1;
	st.param.b64 	[param1], %rd5;
	.param .b32 retval0;
	call.uni (retval0), 
	vprintf, 
	(
	param0, 
	param1
	);
	ld.param.b32 	%r12, [retval0];
	} // callseq 5
	ld.global.u64 	%rd20, [%rd15+40];
	st.local.u64 	[%rd1], %rd20;
	mov.u64 	%rd21, $str$8;
	cvta.global.u64 	%rd22, %rd21;
	{ // callseq 6, 0
	.param .b64 param0;
	st.param.b64 	[param0], %rd22;
	.param .b64 param1;
	st.param.b64 	[param1], %rd5;
	.param .b32 retval0;
	call.uni (retval0), 
	vprintf, 
	(
	param0, 
	param1
	);
	ld.param.b32 	%r14, [retval0];
	} // callseq 6
	ld.global.u64 	%rd23, [%rd15+48];
	st.local.u64 	[%rd1], %rd23;
	mov.u64 	%rd24, $str$9;
	cvta.global.u64 	%rd25, %rd24;
	{ // callseq 7, 0
	.param .b64 param0;
	st.param.b64 	[param0], %rd25;
	.param .b64 param1;
	st.param.b64 	[param1], %rd5;
	.param .b32 retval0;
	call.uni (retval0), 
	vprintf, 
	(
	param0, 
	param1
	);
	ld.param.b32 	%r16, [retval0];
	} // callseq 7
	ld.global.u64 	%rd26, [%rd15+56];
	st.local.u64 	[%rd1], %rd26;
	mov.u64 	%rd27, $str$10;
	cvta.global.u64 	%rd28, %rd27;
	{ // callseq 8, 0
	.param .b64 param0;
	st.param.b64 	[param0], %rd28;
	.param .b64 param1;
	st.param.b64 	[param1], %rd5;
	.param .b32 retval0;
	call.uni (retval0), 
	vprintf, 
	(
	param0, 
	param1
	);
	ld.param.b32 	%r18, [retval0];
	} // callseq 8
$L__BB1_3:
	setp.eq.s64 	%p3, %rd4, 0;
	@%p3 bra 	$L__BB1_5;
	cvta.to.global.u64 	%rd29, %rd4;
	ld.global.u64 	%rd30, [%rd29+8];
	st.local.u64 	[%rd1], %rd30;
	mov.u64 	%rd31, $str$11;
	cvta.global.u64 	%rd32, %rd31;
	{ // callseq 9, 0
	.param .b64 param0;
	st.param.b64 	[param0], %rd32;
	.param .b64 param1;
	st.param.b64 	[param1], %rd5;
	.param .b32 retval0;
	call.uni (retval0), 
	vprintf, 
	(
	param0, 
	param1
	);
	ld.param.b32 	%r20, [retval0];
	} // callseq 9
$L__BB1_5:
	ret;

}
	// .globl	_Z11debugKernelP10CiphertextPK16TransformerLayerP15CerberusSqueezeii
.visible .entry _Z11debugKernelP10CiphertextPK16TransformerLayerP15CerberusSqueezeii(
	.param .u64 .ptr .align 1 _Z11debugKernelP10CiphertextPK16TransformerLayerP15CerberusSqueezeii_param_0,
	.param .u64 .ptr .align 1 _Z11debugKernelP10CiphertextPK16TransformerLayerP15CerberusSqueezeii_param_1,
	.param .u64 .ptr .align 1 _Z11debugKernelP10CiphertextPK16TransformerLayerP15CerberusSqueezeii_param_2,
	.param .u32 _Z11debugKernelP10CiphertextPK16TransformerLayerP15CerberusSqueezeii_param_3,
	.param .u32 _Z11debugKernelP10CiphertextPK16TransformerLayerP15CerberusSqueezeii_param_4
)
{
	.local .align 16 .b8 	__local_depot2[48];
	.reg .b64 	%SP;
	.reg .b64 	%SPL;
	.reg .pred 	%p<8>;
	.reg .b32 	%r<28>;
	.reg .b32 	%f<5>;
	.reg .b64 	%rd<69>;
	.reg .b64 	%fd<5>;

	mov.u64 	%SPL, __local_depot2;
	cvta.local.u64 	%SP, %SPL;
	ld.param.u64 	%rd10, [_Z11debugKernelP10CiphertextPK16TransformerLayerP15CerberusSqueezeii_param_0];
	ld.param.u64 	%rd11, [_Z11debugKernelP10CiphertextPK16TransformerLayerP15CerberusSqueezeii_param_1];
	ld.param.u64 	%rd12, [_Z11debugKernelP10CiphertextPK16TransformerLayerP15CerberusSqueezeii_param_2];
	cvta.to.global.u64 	%rd1, %rd11;
	add.u64 	%rd13, %SP, 0;
	add.u64 	%rd2, %SPL, 0;
	add.u64 	%rd3, %SPL, 0;
	add.u64 	%rd4, %SPL, 0;
	add.u64 	%rd16, %SP, 32;
	add.u64 	%rd5, %SPL, 32;
	mov.u32 	%r2, %ctaid.x;
	mov.u32 	%r3, %ntid.x;
	mov.u32 	%r4, %tid.x;
	mad.lo.s32 	%r1, %r2, %r3, %r4;
	setp.gt.s32 	%p1, %r1, 4;
	@%p1 bra 	$L__BB2_16;
	cvta.to.global.u64 	%rd6, %rd10;
	st.local.u32 	[%rd5], %r1;
	mov.u64 	%rd17, $str$12;
	cvta.global.u64 	%rd18, %rd17;
	{ // callseq 10, 0
	.param .b64 param0;
	st.param.b64 	[param0], %rd18;
	.param .b64 param1;
	st.param.b64 	[param1], %rd16;
	.param .b32 retval0;
	call.uni (retval0), 
	vprintf, 
	(
	param0, 
	param1
	);
	ld.param.b32 	%r5, [retval0];
	} // callseq 10
	setp.eq.s64 	%p2, %rd10, 0;
	@%p2 bra 	$L__BB2_3;
	mul.wide.s32 	%rd20, %r1, 8;
	add.s64 	%rd21, %rd6, %rd20;
	ld.global.f32 	%f1, [%rd21];
	cvt.f64.f32 	%fd1, %f1;
	ld.global.u32 	%r7, [%rd21+4];
	mov.u64 	%rd22, $str$13;
	cvta.global.u64 	%rd23, %rd22;
	st.local.u64 	[%rd4], %rd23;
	st.local.f64 	[%rd4+8], %fd1;
	st.local.u32 	[%rd4+16], %r7;
	mov.u64 	%rd24, $str;
	cvta.global.u64 	%rd25, %rd24;
	{ // callseq 11, 0
	.param .b64 param0;
	st.param.b64 	[param0], %rd25;
	.param .b64 param1;
	st.param.b64 	[param1], %rd13;
	.param .b32 retval0;
	call.uni (retval0), 
	vprintf, 
	(
	param0, 
	param1
	);
	ld.param.b32 	%r8, [retval0];
	} // callseq 11
	bra.uni 	$L__BB2_4;
$L__BB2_3:
	mov.u64 	%rd27, $str$13;
	cvta.global.u64 	%rd28, %rd27;
	st.local.u64 	[%rd4], %rd28;
	mov.u64 	%rd29, $str$1;
	cvta.global.u64 	%rd30, %rd29;
	{ // callseq 12, 0
	.param .b64 param0;
	st.param.b64 	[param0], %rd30;
	.param .b64 param1;
	st.param.b64 	[param1], %rd13;
	.param .b32 retval0;
	call.uni (retval0), 
	vprintf, 
	(
	param0, 
	param1
	);
	ld.param.b32 	%r10, [retval0];
	} // callseq 12
$L__BB2_4:
	setp.eq.s64 	%p3, %rd11, 0;
	@%p3 bra 	$L__BB2_10;
	ld.global.u64 	%rd7, [%rd1+48];
	setp.ne.s64 	%p4, %rd7, 0;
	@%p4 bra 	$L__BB2_7;
	mov.u64 	%rd39, $str$14;
	cvta.global.u64 	%rd40, %rd39;
	st.local.u64 	[%rd3], %rd40;
	mov.u64 	%rd41, $str$1;
	cvta.global.u64 	%rd42, %rd41;
	{ // callseq 14, 0
	.param .b64 param0;
	st.param.b64 	[param0], %rd42;
	.param .b64 param1;
	st.param.b64 	[param1], %rd13;
	.param .b32 retval0;
	call.uni (retval0), 
	vprintf, 
	(
	param0, 
	param1
	);
	ld.param.b32 	%r15, [retval0];
	} // callseq 14
	bra.uni 	$L__BB2_8;
$L__BB2_7:
	mul.wide.s32 	%rd32, %r1, 8;
	add.s64 	%rd33, %rd7, %rd32;
	ld.f32 	%f2, [%rd33];
	cvt.f64.f32 	%fd2, %f2;
	ld.u32 	%r12, [%rd33+4];
	mov.u64 	%rd34, $str$14;
	cvta.global.u64 	%rd35, %rd34;
	st.local.u64 	[%rd3], %rd35;
	st.local.f64 	[%rd3+8], %fd2;
	st.local.u32 	[%rd3+16], %r12;
	mov.u64 	%rd36, $str;
	cvta.global.u64 	%rd37, %rd36;
	{ // callseq 13, 0
	.param .b64 param0;
	st.param.b64 	[param0], %rd37;
	.param .b64 param1;
	st.param.b64 	[param1], %rd13;
	.param .b32 retval0;
	call.uni (retval0), 
	vprintf, 
	(
	param0, 
	param1
	);
	ld.param.b32 	%r13, [retval0];
	} // callseq 13
$L__BB2_8:
	ld.global.u64 	%rd8, [%rd1+56];
	setp.eq.s64 	%p5, %rd8, 0;
	@%p5 bra 	$L__BB2_11;
	mul.wide.s32 	%rd44, %r1, 8;
	add.s64 	%rd45, %rd8, %rd44;
	ld.f32 	%f3, [%rd45];
	cvt.f64.f32 	%fd3, %f3;
	ld.u32 	%r17, [%rd45+4];
	mov.u64 	%rd46, $str$15;
	cvta.global.u64 	%rd47, %rd46;
	st.local.u64 	[%rd2], %rd47;
	st.local.f64 	[%rd2+8], %fd3;
	st.local.u32 	[%rd2+16], %r17;
	mov.u64 	%rd48, $str;
	cvta.global.u64 	%rd49, %rd48;
	{ // callseq 15, 0
	.param .b64 param0;
	st.param.b64 	[param0], %rd49;
	.param .b64 param1;
	st.param.b64 	[param1], %rd13;
	.param .b32 retval0;
	call.uni (retval0), 
	vprintf, 
	(
	param0, 
	param1
	);
	ld.param.b32 	%r18, [retval0];
	} // callseq 15
	bra.uni 	$L__BB2_12;
$L__BB2_10:
	mov.u64 	%rd51, $str$14;
	cvta.global.u64 	%rd52, %rd51;
	st.local.u64 	[%rd3], %rd52;
	mov.u64 	%rd53, $str$1;
	cvta.global.u64 	%rd54, %rd53;
	{ // callseq 16, 0
	.param .b64 param0;
	st.param.b64 	[param0], %rd54;
	.param .b64 param1;
	st.param.b64 	[param1], %rd13;
	.param .b32 retval0;
	call.uni (retval0), 
	vprintf, 
	(
	param0, 
	param1
	);
	ld.param.b32 	%r20, [retval0];
	} // callseq 16
$L__BB2_11:
	mov.u64 	%rd56, $str$15;
	cvta.global.u64 	%rd57, %rd56;
	st.local.u64 	[%rd2], %rd57;
	mov.u64 	%rd58, $str$1;
	cvta.global.u64 	%rd59, %rd58;
	{ // callseq 17, 0
	.param .b64 param0;
	st.param.b64 	[param0], %rd59;
	.param .b64 param1;
	st.param.b64 	[param1], %rd13;
	.param .b32 retval0;
	call.uni (retval0), 
	vprintf, 
	(
	param0, 
	param1
	);
	ld.param.b32 	%r22, [retval0];
	} // callseq 17
$L__BB2_12:
	setp.eq.s64 	%p6, %rd12, 0;
	@%p6 bra 	$L__BB2_15;
	cvta.to.global.u64 	%rd61, %rd12;
	ld.global.u64 	%rd9, [%rd61+8];
	setp.eq.s64 	%p7, %rd9, 0;
	@%p7 bra 	$L__BB2_15;
	mul.wide.s32 	%rd62, %r1, 4;
	add.s64 	%rd63, %rd9, %rd62;
	ld.f32 	%f4, [%rd63];
	cvt.f64.f32 	%fd4, %f4;
	st.local.u32 	[%rd5], %r1;
	st.local.f64 	[%rd5+8], %fd4;
	mov.u64 	%rd64, $str$16;
	cvta.global.u64 	%rd65, %rd64;
	{ // callseq 18, 0
	.param .b64 param0;
	st.param.b64 	[param0], %rd65;
	.param .b64 param1;
	st.param.b64 	[param1], %rd16;
	.param .b32 retval0;
	call.uni (retval0), 
	vprintf, 
	(
	param0, 
	param1
	);
	ld.param.b32 	%r24, [retval0];
	} // callseq 18
	bra.uni 	$L__BB2_16;
$L__BB2_15:
	mov.u64 	%rd67, $str$17;
	cvta.global.u64 	%rd68, %rd67;
	{ // callseq 19, 0
	.param .b64 param0;
	st.param.b64 	[param0], %rd68;
	.param .b64 param1;
	st.param.b64 	[param1], 0;
	.param .b32 retval0;
	call.uni (retval0), 
	vprintf, 
	(
	param0, 
	param1
	);
	ld.param.b32 	%r26, [retval0];
	} // callseq 19
$L__BB2_16:
	ret;

}
	// .globl	_Z15matrix_multiplyPK10CiphertextS1_PS_iii
.visible .entry _Z15matrix_multiplyPK10CiphertextS1_PS_iii(
	.param .u64 .ptr .align 1 _Z15matrix_multiplyPK10CiphertextS1_PS_iii_param_0,
	.param .u64 .ptr .align 1 _Z15matrix_multiplyPK10CiphertextS1_PS_iii_param_1,
	.param .u64 .ptr .align 1 _Z15matrix_multiplyPK10CiphertextS1_PS_iii_param_2,
	.param .u32 _Z15matrix_multiplyPK10CiphertextS1_PS_iii_param_3,
	.param .u32 _Z15matrix_multiplyPK10CiphertextS1_PS_iii_param_4,
	.param .u32 _Z15matrix_multiplyPK10CiphertextS1_PS_iii_param_5
)
{
	.local .align 8 .b8 	__local_depot3[16];
	.reg .b64 	%SP;
	.reg .b64 	%SPL;
	.reg .pred 	%p<14>;
	.reg .b32 	%r<126>;
	.reg .b32 	%f<68>;
	.reg .b64 	%rd<57>;
	.reg .b64 	%fd<2>;

	mov.u64 	%SPL, __local_depot3;
	cvta.local.u64 	%SP, %SPL;
	ld.param.u64 	%rd7, [_Z15matrix_multiplyPK10CiphertextS1_PS_iii_param_0];
	ld.param.u64 	%rd8, [_Z15matrix_multiplyPK10CiphertextS1_PS_iii_param_1];
	ld.param.u64 	%rd6, [_Z15matrix_multiplyPK10CiphertextS1_PS_iii_param_2];
	ld.param.u32 	%r33, [_Z15matrix_multiplyPK10CiphertextS1_PS_iii_param_3];
	ld.param.u32 	%r31, [_Z15matrix_multiplyPK10CiphertextS1_PS_iii_param_4];
	ld.param.u32 	%r32, [_Z15matrix_multiplyPK10CiphertextS1_PS_iii_param_5];
	cvta.to.global.u64 	%rd1, %rd8;
	cvta.to.global.u64 	%rd2, %rd7;
	mov.u32 	%r34, %ctaid.y;
	mov.u32 	%r35, %ntid.y;
	mov.u32 	%r36, %tid.y;
	mad.lo.s32 	%r1, %r34, %r35, %r36;
	mov.u32 	%r37, %ctaid.x;
	mov.u32 	%r38, %ntid.x;
	mov.u32 	%r39, %tid.x;
	mad.lo.s32 	%r2, %r37, %r38, %r39;
	setp.ge.s32 	%p1, %r1, %r33;
	setp.ge.s32 	%p2, %r2, %r32;
	or.pred  	%p3, %p1, %p2;
	@%p3 bra 	$L__BB3_15;
	setp.lt.s32 	%p4, %r31, 1;
	mov.f32 	%f67, 0f00000000;
	mov.b32 	%r125, 0;
	@%p4 bra 	$L__BB3_13;
	mul.lo.s32 	%r3, %r31, %r1;
	and.b32  	%r4, %r31, 7;
	setp.lt.u32 	%p5, %r31, 8;
	mov.f32 	%f67, 0f00000000;
	mov.b32 	%r120, 0;
	mov.u32 	%r125, %r120;
	@%p5 bra 	$L__BB3_5;
	and.b32  	%r120, %r31, 2147483640;
	neg.s32 	%r114, %r120;
	shl.b32 	%r7, %r32, 3;
	mul.wide.u32 	%rd9, %r3, 8;
	add.s64 	%rd10, %rd9, %rd2;
	add.s64 	%rd56, %rd10, 32;
	mov.b32 	%r125, 0;
	mov.f32 	%f67, 0f00000000;
	mul.wide.s32 	%rd13, %r32, 8;
	mov.u32 	%r113, %r2;
$L__BB3_4:
	.pragma "nounroll";
	ld.global.f32 	%f17, [%rd56+-32];
	mul.wide.s32 	%rd11, %r113, 8;
	add.s64 	%rd12, %rd1, %rd11;
	ld.global.f32 	%f18, [%rd12];
	fma.rn.f32 	%f19, %f17, %f18, %f67;
	ld.global.u32 	%r44, [%rd56+-28];
	ld.global.u32 	%r45, [%rd12+4];
	max.u32 	%r46, %r44, %r45;
	max.u32 	%r47, %r125, %r46;
	ld.global.f32 	%f20, [%rd56+-24];
	add.s64 	%rd14, %rd12, %rd13;
	ld.global.f32 	%f21, [%rd14];
	fma.rn.f32 	%f22, %f20, %f21, %f19;
	ld.global.u32 	%r48, [%rd56+-20];
	ld.global.u32 	%r49, [%rd14+4];
	max.u32 	%r50, %r48, %r49;
	max.u32 	%r51, %r47, %r50;
	ld.global.f32 	%f23, [%rd56+-16];
	add.s64 	%rd15, %rd14, %rd13;
	ld.global.f32 	%f24, [%rd15];
	fma.rn.f32 	%f25, %f23, %f24, %f22;
	ld.global.u32 	%r52, [%rd56+-12];
	ld.global.u32 	%r53, [%rd15+4];
	max.u32 	%r54, %r52, %r53;
	max.u32 	%r55, %r51, %r54;
	ld.global.f32 	%f26, [%rd56+-8];
	add.s64 	%rd16, %rd15, %rd13;
	ld.global.f32 	%f27, [%rd16];
	fma.rn.f32 	%f28, %f26, %f27, %f25;
	ld.global.u32 	%r56, [%rd56+-4];
	ld.global.u32 	%r57, [%rd16+4];
	max.u32 	%r58, %r56, %r57;
	max.u32 	%r59, %r55, %r58;
	ld.global.f32 	%f29, [%rd56];
	add.s64 	%rd17, %rd16, %rd13;
	ld.global.f32 	%f30, [%rd17];
	fma.rn.f32 	%f31, %f29, %f30, %f28;
	ld.global.u32 	%r60, [%rd56+4];
	ld.global.u32 	%r61, [%rd17+4];
	max.u32 	%r62, %r60, %r61;
	max.u32 	%r63, %r59, %r62;
	ld.global.f32 	%f32, [%rd56+8];
	add.s64 	%rd18, %rd17, %rd13;
	ld.global.f32 	%f33, [%rd18];
	fma.rn.f32 	%f34, %f32, %f33, %f31;
	ld.global.u32 	%r64, [%rd56+12];
	ld.global.u32 	%r65, [%rd18+4];
	max.u32 	%r66, %r64, %r65;
	max.u32 	%r67, %r63, %r66;
	ld.global.f32 	%f35, [%rd56+16];
	add.s64 	%rd19, %rd18, %rd13;
	ld.global.f32 	%f36, [%rd19];
	fma.rn.f32 	%f37, %f35, %f36, %f34;
	ld.global.u32 	%r68, [%rd56+20];
	ld.global.u32 	%r69, [%rd19+4];
	max.u32 	%r70, %r68, %r69;
	max.u32 	%r71, %r67, %r70;
	ld.global.f32 	%f38, [%rd56+24];
	add.s64 	%rd20, %rd19, %rd13;
	ld.global.f32 	%f39, [%rd20];
	fma.rn.f32 	%f67, %f38, %f39, %f37;
	ld.global.u32 	%r72, [%rd56+28];
	ld.global.u32 	%r73, [%rd20+4];
	max.u32 	%r74, %r72, %r73;
	max.u32 	%r125, %r71, %r74;
	add.s32 	%r114, %r114, 8;
	add.s32 	%r113, %r113, %r7;
	add.s64 	%rd56, %rd56, 64;
	setp.ne.s32 	%p6, %r114, 0;
	@%p6 bra 	$L__BB3_4;
$L__BB3_5:
	setp.eq.s32 	%p7, %r4, 0;
	@%p7 bra 	$L__BB3_13;
	and.b32  	%r17, %r31, 3;
	setp.lt.u32 	%p8, %r4, 4;
	@%p8 bra 	$L__BB3_8;
	add.s32 	%r76, %r120, %r3;
	mul.wide.u32 	%rd21, %r76, 8;
	add.s64 	%rd22, %rd2, %rd21;
	ld.global.f32 	%f41, [%rd22];
	mad.lo.s32 	%r77, %r120, %r32, %r2;
	mul.wide.s32 	%rd23, %r77, 8;
	add.s64 	%rd24, %rd1, %rd23;
	ld.global.f32 	%f42, [%rd24];
	fma.rn.f32 	%f43, %f41, %f42, %f67;
	ld.global.u32 	%r78, [%rd22+4];
	ld.global.u32 	%r79, [%rd24+4];
	max.u32 	%r80, %r78, %r79;
	max.u32 	%r81, %r125, %r80;
	cvt.u64.u32 	%rd25, %r3;
	cvt.u64.u32 	%rd26, %r120;
	add.s64 	%rd27, %rd26, %rd25;
	shl.b64 	%rd28, %rd27, 3;
	add.s64 	%rd29, %rd2, %rd28;
	ld.global.f32 	%f44, [%rd29+8];
	mul.wide.s32 	%rd30, %r32, 8;
	add.s64 	%rd31, %rd24, %rd30;
	ld.global.f32 	%f45, [%rd31];
	fma.rn.f32 	%f46, %f44, %f45, %f43;
	ld.global.u32 	%r82, [%rd29+12];
	ld.global.u32 	%r83, [%rd31+4];
	max.u32 	%r84, %r82, %r83;
	max.u32 	%r85, %r81, %r84;
	ld.global.f32 	%f47, [%rd29+16];
	add.s64 	%rd32, %rd31, %rd30;
	ld.global.f32 	%f48, [%rd32];
	fma.rn.f32 	%f49, %f47, %f48, %f46;
	ld.global.u32 	%r86, [%rd29+20];
	ld.global.u32 	%r87, [%rd32+4];
	max.u32 	%r88, %r86, %r87;
	max.u32 	%r89, %r85, %r88;
	ld.global.f32 	%f50, [%rd29+24];
	add.s64 	%rd33, %rd32, %rd30;
	ld.global.f32 	%f51, [%rd33];
	fma.rn.f32 	%f67, %f50, %f51, %f49;
	ld.global.u32 	%r90, [%rd29+28];
	ld.global.u32 	%r91, [%rd33+4];
	max.u32 	%r92, %r90, %r91;
	max.u32 	%r125, %r89, %r92;
	add.s32 	%r120, %r120, 4;
$L__BB3_8:
	setp.eq.s32 	%p9, %r17, 0;
	@%p9 bra 	$L__BB3_13;
	setp.eq.s32 	%p10, %r17, 1;
	@%p10 bra 	$L__BB3_11;
	add.s32 	%r94, %r120, %r3;
	mul.wide.u32 	%rd34, %r94, 8;
	add.s64 	%rd35, %rd2, %rd34;
	ld.global.f32 	%f53, [%rd35];
	mad.lo.s32 	%r95, %r120, %r32, %r2;
	mul.wide.s32 	%rd36, %r95, 8;
	add.s64 	%rd37, %rd1, %rd36;
	ld.global.f32 	%f54, [%rd37];
	fma.rn.f32 	%f55, %f53, %f54, %f67;
	ld.global.u32 	%r96, [%rd35+4];
	ld.global.u32 	%r97, [%rd37+4];
	max.u32 	%r98, %r96, %r97;
	max.u32 	%r99, %r125, %r98;
	cvt.u64.u32 	%rd38, %r3;
	cvt.u64.u32 	%rd39, %r120;
	add.s64 	%rd40, %rd39, %rd38;
	shl.b64 	%rd41, %rd40, 3;
	add.s64 	%rd42, %rd2, %rd41;
	ld.global.f32 	%f56, [%rd42+8];
	mul.wide.s32 	%rd43, %r32, 8;
	add.s64 	%rd44, %rd37, %rd43;
	ld.global.f32 	%f57, [%rd44];
	fma.rn.f32 	%f67, %f56, %f57, %f55;
	ld.global.u32 	%r100, [%rd42+12];
	ld.global.u32 	%r101, [%rd44+4];
	max.u32 	%r102, %r100, %r101;
	max.u32 	%r125, %r99, %r102;
	add.s32 	%r120, %r120, 2;
$L__BB3_11:
	and.b32  	%r103, %r31, 1;
	setp.eq.b32 	%p11, %r103, 1;
	not.pred 	%p12, %p11;
	@%p12 bra 	$L__BB3_13;
	add.s32 	%r104, %r120, %r3;
	mul.wide.u32 	%rd45, %r104, 8;
	add.s64 	%rd46, %rd2, %rd45;
	ld.global.f32 	%f58, [%rd46];
	mad.lo.s32 	%r105, %r120, %r32, %r2;
	mul.wide.s32 	%rd47, %r105, 8;
	add.s64 	%rd48, %rd1, %rd47;
	ld.global.f32 	%f59, [%rd48];
	fma.rn.f32 	%f67, %f58, %f59, %f67;
	ld.global.u32 	%r106, [%rd46+4];
	ld.global.u32 	%r107, [%rd48+4];
	max.u32 	%r108, %r106, %r107;
	max.u32 	%r125, %r125, %r108;
$L__BB3_13:
	min.u32 	%r30, %r125, 1000000;
	mad.lo.s32 	%r109, %r32, %r1, %r2;
	cvta.to.global.u64 	%rd49, %rd6;
	mul.wide.s32 	%rd50, %r109, 8;
	add.s64 	%rd51, %rd49, %rd50;
	st.global.f32 	[%rd51], %f67;
	st.global.u32 	[%rd51+4], %r30;
	or.b32  	%r110, %r1, %r2;
	setp.ne.s32 	%p13, %r110, 0;
	@%p13 bra 	$L__BB3_15;
	add.u64 	%rd52, %SP, 0;
	add.u64 	%rd53, %SPL, 0;
	cvt.f64.f32 	%fd1, %f67;
	st.local.f64 	[%rd53], %fd1;
	st.local.u32 	[%rd53+8], %r30;
	mov.u64 	%rd54, $str$18;
	cvta.global.u64 	%rd55, %rd54;
	{ // callseq 20, 0
	.param .b64 param0;
	st.param.b64 	[param0], %rd55;
	.param .b64 param1;
	st.param.b64 	[param1], %rd52;
	.param .b32 retval0;
	call.uni (retval0), 
	vprintf, 
	(
	param0, 
	param1
	);
	ld.param.b32 	%r111, [retval0];
	} // callseq 20
$L__BB3_15:
	ret;

}
	// .globl	_Z26layer_normalization_kernelP10CiphertextS0_i
.visible .entry _Z26layer_normalization_kernelP10CiphertextS0_i(
	.param .u64 .ptr .align 1 _Z26layer_normalization_kernelP10CiphertextS0_i_param_0,
	.param .u64 .ptr .align 1 _Z26layer_normalization_kernelP10CiphertextS0_i_param_1,
	.param .u32 _Z26layer_normalization_kernelP10CiphertextS0_i_param_2
)
{
	.local .align 8 .b8 	__local_depot4[16];
	.reg .b64 	%SP;
	.reg .b64 	%SPL;
	.reg .pred 	%p<21>;
	.reg .b32 	%r<133>;
	.reg .b32 	%f<149>;
	.reg .b64 	%rd<39>;
	.reg .b64 	%fd<2>;

	mov.u64 	%SPL, __local_depot4;
	cvta.local.u64 	%SP, %SPL;
	ld.param.u64 	%rd17, [_Z26layer_normalization_kernelP10CiphertextS0_i_param_0];
	ld.param.u64 	%rd18, [_Z26layer_normalization_kernelP10CiphertextS0_i_param_1];
	ld.param.u32 	%r45, [_Z26layer_normalization_kernelP10CiphertextS0_i_param_2];
	cvta.to.global.u64 	%rd1, %rd18;
	cvta.to.global.u64 	%rd2, %rd17;
	mov.u32 	%r46, %ctaid.x;
	mov.u32 	%r47, %ntid.x;
	mov.u32 	%r48, %tid.x;
	mad.lo.s32 	%r1, %r46, %r47, %r48;
	setp.ge.s32 	%p1, %r1, %r45;
	@%p1 bra 	$L__BB4_30;
	setp.lt.s32 	%p2, %r45, 1;
	mov.f32 	%f146, 0f00000000;
	mov.f32 	%f147, %f146;
	@%p2 bra 	$L__BB4_14;
	and.b32  	%r2, %r45, 15;
	setp.lt.u32 	%p3, %r45, 16;
	mov.f32 	%f147, 0f00000000;
	mov.b32 	%r116, 0;
	mov.f32 	%f146, %f147;
	@%p3 bra 	$L__BB4_5;
	and.b32  	%r116, %r45, 2147483632;
	neg.s32 	%r114, %r116;
	add.s64 	%rd35, %rd2, 64;
	mov.f32 	%f147, 0f00000000;
$L__BB4_4:
	.pragma "nounroll";
	ld.global.f32 	%f34, [%rd35+-64];
	add.f32 	%f35, %f146, %f34;
	fma.rn.f32 	%f36, %f34, %f34, %f147;
	ld.global.f32 	%f37, [%rd35+-56];
	add.f32 	%f38, %f35, %f37;
	fma.rn.f32 	%f39, %f37, %f37, %f36;
	ld.global.f32 	%f40, [%rd35+-48];
	add.f32 	%f41, %f38, %f40;
	fma.rn.f32 	%f42, %f40, %f40, %f39;
	ld.global.f32 	%f43, [%rd35+-40];
	add.f32 	%f44, %f41, %f43;
	fma.rn.f32 	%f45, %f43, %f43, %f42;
	ld.global.f32 	%f46, [%rd35+-32];
	add.f32 	%f47, %f44, %f46;
	fma.rn.f32 	%f48, %f46, %f46, %f45;
	ld.global.f32 	%f49, [%rd35+-24];
	add.f32 	%f50, %f47, %f49;
	fma.rn.f32 	%f51, %f49, %f49, %f48;
	ld.global.f32 	%f52, [%rd35+-16];
	add.f32 	%f53, %f50, %f52;
	fma.rn.f32 	%f54, %f52, %f52, %f51;
	ld.global.f32 	%f55, [%rd35+-8];
	add.f32 	%f56, %f53, %f55;
	fma.rn.f32 	%f57, %f55, %f55, %f54;
	ld.global.f32 	%f58, [%rd35];
	add.f32 	%f59, %f56, %f58;
	fma.rn.f32 	%f60, %f58, %f58, %f57;
	ld.global.f32 	%f61, [%rd35+8];
	add.f32 	%f62, %f59, %f61;
	fma.rn.f32 	%f63, %f61, %f61, %f60;
	ld.global.f32 	%f64, [%rd35+16];
	add.f32 	%f65, %f62, %f64;
	fma.rn.f32 	%f66, %f64, %f64, %f63;
	ld.global.f32 	%f67, [%rd35+24];
	add.f32 	%f68, %f65, %f67;
	fma.rn.f32 	%f69, %f67, %f67, %f66;
	ld.global.f32 	%f70, [%rd35+32];
	add.f32 	%f71, %f68, %f70;
	fma.rn.f32 	%f72, %f70, %f70, %f69;
	ld.global.f32 	%f73, [%rd35+40];
	add.f32 	%f74, %f71, %f73;
	fma.rn.f32 	%f75, %f73, %f73, %f72;
	ld.global.f32 	%f76, [%rd35+48];
	add.f32 	%f77, %f74, %f76;
	fma.rn.f32 	%f78, %f76, %f76, %f75;
	ld.global.f32 	%f79, [%rd35+56];
	add.f32 	%f146, %f77, %f79;
	fma.rn.f32 	%f147, %f79, %f79, %f78;
	add.s32 	%r114, %r114, 16;
	add.s64 	%rd35, %rd35, 128;
	setp.ne.s32 	%p4, %r114, 0;
	@%p4 bra 	$L__BB4_4;
$L__BB4_5:
	setp.eq.s32 	%p5, %r2, 0;
	@%p5 bra 	$L__BB4_14;
	and.b32  	%r8, %r45, 7;
	setp.lt.u32 	%p6, %r2, 8;
	@%p6 bra 	$L__BB4_8;
	mul.wide.u32 	%rd19, %r116, 8;
	add.s64 	%rd20, %rd2, %rd19;
	ld.global.f32 	%f81, [%rd20];
	add.f32 	%f82, %f146, %f81;
	fma.rn.f32 	%f83, %f81, %f81, %f147;
	ld.global.f32 	%f84, [%rd20+8];
	add.f32 	%f85, %f82, %f84;
	fma.rn.f32 	%f86, %f84, %f84, %f83;
	ld.global.f32 	%f87, [%rd20+16];
	add.f32 	%f88, %f85, %f87;
	fma.rn.f32 	%f89, %f87, %f87, %f86;
	ld.global.f32 	%f90, [%rd20+24];
	add.f32 	%f91, %f88, %f90;
	fma.rn.f32 	%f92, %f90, %f90, %f89;
	ld.global.f32 	%f93, [%rd20+32];
	add.f32 	%f94, %f91, %f93;
	fma.rn.f32 	%f95, %f93, %f93, %f92;
	ld.global.f32 	%f96, [%rd20+40];
	add.f32 	%f97, %f94, %f96;
	fma.rn.f32 	%f98, %f96, %f96, %f95;
	ld.global.f32 	%f99, [%rd20+48];
	add.f32 	%f100, %f97, %f99;
	fma.rn.f32 	%f101, %f99, %f99, %f98;
	ld.global.f32 	%f102, [%rd20+56];
	add.f32 	%f146, %f100, %f102;
	fma.rn.f32 	%f147, %f102, %f102, %f101;
	add.s32 	%r116, %r116, 8;
$L__BB4_8:
	setp.eq.s32 	%p7, %r8, 0;
	@%p7 bra 	$L__BB4_14;
	and.b32  	%r11, %r45, 3;
	setp.lt.u32 	%p8, %r8, 4;
	@%p8 bra 	$L__BB4_11;
	mul.wide.u32 	%rd21, %r116, 8;
	add.s64 	%rd22, %rd2, %rd21;
	ld.global.f32 	%f104, [%rd22];
	add.f32 	%f105, %f146, %f104;
	fma.rn.f32 	%f106, %f104, %f104, %f147;
	ld.global.f32 	%f107, [%rd22+8];
	add.f32 	%f108, %f105, %f107;
	fma.rn.f32 	%f109, %f107, %f107, %f106;
	ld.global.f32 	%f110, [%rd22+16];
	add.f32 	%f111, %f108, %f110;
	fma.rn.f32 	%f112, %f110, %f110, %f109;
	ld.global.f32 	%f113, [%rd22+24];
	add.f32 	%f146, %f111, %f113;
	fma.rn.f32 	%f147, %f113, %f113, %f112;
	add.s32 	%r116, %r116, 4;
$L__BB4_11:
	setp.eq.s32 	%p9, %r11, 0;
	@%p9 bra 	$L__BB4_14;
	mul.wide.u32 	%rd23, %r116, 8;
	add.s64 	%rd36, %rd2, %rd23;
	neg.s32 	%r118, %r11;
$L__BB4_13:
	.pragma "nounroll";
	ld.global.f32 	%f114, [%rd36];
	add.f32 	%f146, %f146, %f114;
	fma.rn.f32 	%f147, %f114, %f114, %f147;
	add.s64 	%rd36, %rd36, 8;
	add.s32 	%r118, %r118, 1;
	setp.ne.s32 	%p10, %r118, 0;
	@%p10 bra 	$L__BB4_13;
$L__BB4_14:
	setp.lt.s32 	%p11, %r45, 1;
	cvt.rn.f32.s32 	%f27, %r45;
	div.rn.f32 	%f116, %f146, %f27;
	div.rn.f32 	%f117, %f147, %f27;
	mul.f32 	%f118, %f116, %f116;
	sub.f32 	%f119, %f117, %f118;
	mul.wide.s32 	%rd24, %r1, 8;
	add.s64 	%rd9, %rd2, %rd24;
	ld.global.f32 	%f120, [%rd9];
	sub.f32 	%f121, %f120, %f116;
	add.f32 	%f122, %f119, 0f3727C5AC;
	sqrt.rn.f32 	%f123, %f122;
	div.rn.f32 	%f124, %f121, %f123;
	add.s64 	%rd10, %rd1, %rd24;
	st.global.f32 	[%rd10], %f124;
	mov.f32 	%f148, 0f00000000;
	@%p11 bra 	$L__BB4_28;
	and.b32  	%r17, %r45, 15;
	setp.lt.u32 	%p12, %r45, 16;
	mov.b32 	%r125, 0;
	mov.u32 	%r132, %r125;
	@%p12 bra 	$L__BB4_18;
	and.b32  	%r125, %r45, 2147483632;
	neg.s32 	%r119, %r125;
	add.s64 	%rd37, %rd2, 68;
	mov.b32 	%r132, 0;
$L__BB4_17:
	.pragma "nounroll";
	ld.global.u32 	%r53, [%rd37+-64];
	add.s32 	%r54, %r53, %r132;
	ld.global.u32 	%r55, [%rd37+-56];
	add.s32 	%r56, %r55, %r54;
	ld.global.u32 	%r57, [%rd37+-48];
	add.s32 	%r58, %r57, %r56;
	ld.global.u32 	%r59, [%rd37+-40];
	add.s32 	%r60, %r59, %r58;
	ld.global.u32 	%r61, [%rd37+-32];
	add.s32 	%r62, %r61, %r60;
	ld.global.u32 	%r63, [%rd37+-24];
	add.s32 	%r64, %r63, %r62;
	ld.global.u32 	%r65, [%rd37+-16];
	add.s32 	%r66, %r65, %r64;
	ld.global.u32 	%r67, [%rd37+-8];
	add.s32 	%r68, %r67, %r66;
	ld.global.u32 	%r69, [%rd37];
	add.s32 	%r70, %r69, %r68;
	ld.global.u32 	%r71, [%rd37+8];
	add.s32 	%r72, %r71, %r70;
	ld.global.u32 	%r73, [%rd37+16];
	add.s32 	%r74, %r73, %r72;
	ld.global.u32 	%r75, [%rd37+24];
	add.s32 	%r76, %r75, %r74;
	ld.global.u32 	%r77, [%rd37+32];
	add.s32 	%r78, %r77, %r76;
	ld.global.u32 	%r79, [%rd37+40];
	add.s32 	%r80, %r79, %r78;
	ld.global.u32 	%r81, [%rd37+48];
	add.s32 	%r82, %r81, %r80;
	ld.global.u32 	%r83, [%rd37+56];
	add.s32 	%r132, %r83, %r82;
	add.s32 	%r119, %r119, 16;
	add.s64 	%rd37, %rd37, 128;
	setp.ne.s32 	%p13, %r119, 0;
	@%p13 bra 	$L__BB4_17;
$L__BB4_18:
	setp.eq.s32 	%p14, %r17, 0;
	@%p14 bra 	$L__BB4_27;
	and.b32  	%r27, %r45, 7;
	setp.lt.u32 	%p15, %r17, 8;
	@%p15 bra 	$L__BB4_21;
	mul.wide.u32 	%rd25, %r125, 8;
	add.s64 	%rd26, %rd2, %rd25;
	ld.global.u32 	%r85, [%rd26+4];
	add.s32 	%r86, %r85, %r132;
	ld.global.u32 	%r87, [%rd26+12];
	add.s32 	%r88, %r87, %r86;
	ld.global.u32 	%r89, [%rd26+20];
	add.s32 	%r90, %r89, %r88;
	ld.global.u32 	%r91, [%rd26+28];
	add.s32 	%r92, %r91, %r90;
	ld.global.u32 	%r93, [%rd26+36];
	add.s32 	%r94, %r93, %r92;
	ld.global.u32 	%r95, [%rd26+44];
	add.s32 	%r96, %r95, %r94;
	ld.global.u32 	%r97, [%rd26+52];
	add.s32 	%r98, %r97, %r96;
	ld.global.u32 	%r99, [%rd26+60];
	add.s32 	%r132, %r99, %r98;
	add.s32 	%r125, %r125, 8;
$L__BB4_21:
	setp.eq.s32 	%p16, %r27, 0;
	@%p16 bra 	$L__BB4_27;
	and.b32  	%r33, %r45, 3;
	setp.lt.u32 	%p17, %r27, 4;
	@%p17 bra 	$L__BB4_24;
	mul.wide.u32 	%rd27, %r125, 8;
	add.s64 	%rd28, %rd2, %rd27;
	ld.global.u32 	%r101, [%rd28+4];
	add.s32 	%r102, %r101, %r132;
	ld.global.u32 	%r103, [%rd28+12];
	add.s32 	%r104, %r103, %r102;
	ld.global.u32 	%r105, [%rd28+20];
	add.s32 	%r106, %r105, %r104;
	ld.global.u32 	%r107, [%rd28+28];
	add.s32 	%r132, %r107, %r106;
	add.s32 	%r125, %r125, 4;
$L__BB4_24:
	setp.eq.s32 	%p18, %r33, 0;
	@%p18 bra 	$L__BB4_27;
	mul.wide.u32 	%rd29, %r125, 8;
	add.s64 	%rd30, %rd29, %rd2;
	add.s64 	%rd38, %rd30, 4;
	neg.s32 	%r130, %r33;
$L__BB4_26:
	.pragma "nounroll";
	ld.global.u32 	%r108, [%rd38];
	add.s32 	%r132, %r108, %r132;
	add.s64 	%rd38, %rd38, 8;
	add.s32 	%r130, %r130, 1;
	setp.ne.s32 	%p19, %r130, 0;
	@%p19 bra 	$L__BB4_26;
$L__BB4_27:
	cvt.rn.f32.u32 	%f148, %r132;
$L__BB4_28:
	div.rn.f32 	%f125, %f148, %f27;
	ld.global.u32 	%r109, [%rd9+4];
	cvt.rn.f32.u32 	%f126, %r109;
	div.rn.f32 	%f127, %f126, %f125;
	mul.f32 	%f128, %f127, 0f42C80000;
	cvt.rzi.u32.f32 	%r110, %f128;
	st.global.u32 	[%rd10+4], %r110;
	setp.ne.s32 	%p20, %r1, 0;
	@%p20 bra 	$L__BB4_30;
	add.u64 	%rd31, %SP, 0;
	add.u64 	%rd32, %SPL, 0;
	ld.global.f32 	%f129, [%rd1];
	cvt.f64.f32 	%fd1, %f129;
	ld.global.u32 	%r111, [%rd1+4];
	st.local.f64 	[%rd32], %fd1;
	st.local.u32 	[%rd32+8], %r111;
	mov.u64 	%rd33, $str$19;
	cvta.global.u64 	%rd34, %rd33;
	{ // callseq 21, 0
	.param .b64 param0;
	st.param.b64 	[param0], %rd34;
	.param .b64 param1;
	st.param.b64 	[param1], %rd31;
	.param .b32 retval0;
	call.uni (retval0), 
	vprintf, 
	(
	param0, 
	param1
	);
	ld.param.b32 	%r112, [retval0];
	} // callseq 21
$L__BB4_30:
	ret;

}
	// .globl	_Z27optimized_transformer_layerP10CiphertextPK16TransformerLayerP15CerberusSqueezeS0_ii
.visible .entry _Z27optimized_transformer_layerP10CiphertextPK16TransformerLayerP15CerberusSqueezeS0_ii(
	.param .u64 .ptr .align 1 _Z27optimized_transformer_layerP10CiphertextPK16TransformerLayerP15CerberusSqueezeS0_ii_param_0,
	.param .u64 .ptr .align 1 _Z27optimized_transformer_layerP10CiphertextPK16TransformerLayerP15CerberusSqueezeS0_ii_param_1,
	.param .u64 .ptr .align 1 _Z27optimized_transformer_layerP10CiphertextPK16TransformerLayerP15CerberusSqueezeS0_ii_param_2,
	.param .u64 .ptr .align 1 _Z27optimized_transformer_layerP10CiphertextPK16TransformerLayerP15CerberusSqueezeS0_ii_param_3,
	.param .u32 _Z27optimized_transformer_layerP10CiphertextPK16TransformerLayerP15CerberusSqueezeS0_ii_param_4,
	.param .u32 _Z27optimized_transformer_layerP10CiphertextPK16TransformerLayerP15CerberusSqueezeS0_ii_param_5
)
{
	.local .align 8 .b8 	__local_depot5[24];
	.reg .b64 	%SP;
	.reg .b64 	%SPL;
	.reg .pred 	%p<41>;
	.reg .b16 	%rs<10>;
	.reg .b32 	%r<150>;
	.reg .b32 	%f<292>;
	.reg .b64 	%rd<63>;
	.reg .b64 	%fd<3>;
	// demoted variable
	.shared .align 4 .b8 _ZZ27optimized_transformer_layerP10CiphertextPK16TransformerLayerP15CerberusSqueezeS0_iiE10normalized[8192];
	mov.u64 	%SPL, __local_depot5;
	cvta.local.u64 	%SP, %SPL;
	ld.param.u64 	%rd12, [_Z27optimized_transformer_layerP10CiphertextPK16TransformerLayerP15CerberusSqueezeS0_ii_param_0];
	ld.param.u64 	%rd14, [_Z27optimized_transformer_layerP10CiphertextPK16TransformerLayerP15CerberusSqueezeS0_ii_param_1];
	ld.param.u64 	%rd15, [_Z27optimized_transformer_layerP10CiphertextPK16TransformerLayerP15CerberusSqueezeS0_ii_param_2];
	ld.param.u64 	%rd13, [_Z27optimized_transformer_layerP10CiphertextPK16TransformerLayerP15CerberusSqueezeS0_ii_param_3];
	ld.param.u32 	%r70, [_Z27optimized_transformer_layerP10CiphertextPK16TransformerLayerP15CerberusSqueezeS0_ii_param_4];
	ld.param.u32 	%r69, [_Z27optimized_transformer_layerP10CiphertextPK16TransformerLayerP15CerberusSqueezeS0_ii_param_5];
	cvta.to.global.u64 	%rd1, %rd14;
	cvta.to.global.u64 	%rd2, %rd15;
	mov.u32 	%r71, %ctaid.x;
	mov.u32 	%r72, %ntid.x;
	mov.u32 	%r1, %tid.x;
	mad.lo.s32 	%r2, %r71, %r72, %r1;
	mul.lo.s32 	%r3, %r69, %r70;
	setp.ge.s32 	%p1, %r2, %r3;
	@%p1 bra 	$L__BB5_60;
	cvta.to.global.u64 	%rd16, %rd12;
	atom.global.add.u32 	%r73, [g_debugCounter], 1;
	setp.gt.s32 	%p2, %r2, 4;
	mul.wide.s32 	%rd17, %r2, 8;
	add.s64 	%rd3, %rd16, %rd17;
	@%p2 bra 	$L__BB5_3;
	add.u64 	%rd18, %SP, 0;
	add.u64 	%rd19, %SPL, 0;
	ld.global.f32 	%f47, [%rd3];
	cvt.f64.f32 	%fd1, %f47;
	ld.global.u32 	%r74, [%rd3+4];
	mov.u64 	%rd20, $str$13;
	cvta.global.u64 	%rd21, %rd20;
	st.local.u64 	[%rd19], %rd21;
	st.local.f64 	[%rd19+8], %fd1;
	st.local.u32 	[%rd19+16], %r74;
	mov.u64 	%rd22, $str;
	cvta.global.u64 	%rd23, %rd22;
	{ // callseq 22, 0
	.param .b64 param0;
	st.param.b64 	[param0], %rd23;
	.param .b64 param1;
	st.param.b64 	[param1], %rd18;
	.param .b32 retval0;
	call.uni (retval0), 
	vprintf, 
	(
	param0, 
	param1
	);
	ld.param.b32 	%r75, [retval0];
	} // callseq 22
$L__BB5_3:
	cvta.to.global.u64 	%rd24, %rd13;
	add.s64 	%rd4, %rd24, %rd17;
	ld.global.f32 	%f1, [%rd3];
	ld.global.u32 	%r4, [%rd3+4];
	st.global.f32 	[%rd4], %f1;
	st.global.u32 	[%rd4+4], %r4;
	min.s32 	%r5, %r69, 1024;
	setp.le.s32 	%p3, %r69, %r1;
	shl.b32 	%r77, %r1, 3;
	mov.u32 	%r78, _ZZ27optimized_transformer_layerP10CiphertextPK16TransformerLayerP15CerberusSqueezeS0_iiE10normalized;
	add.s32 	%r6, %r78, %r77;
	@%p3 bra 	$L__BB5_5;
	st.shared.f32 	[%r6], %f1;
	st.shared.u32 	[%r6+4], %r4;
$L__BB5_5:
	bar.sync 	0;
	setp.ne.s32 	%p4, %r1, 0;
	@%p4 bra 	$L__BB5_38;
	setp.lt.s32 	%p5, %r69, 1;
	mov.f32 	%f273, 0f00000000;
	@%p5 bra 	$L__BB5_19;
	and.b32  	%r7, %r5, 15;
	setp.lt.u32 	%p6, %r69, 16;
	mov.f32 	%f273, 0f00000000;
	mov.b32 	%r131, 0;
	@%p6 bra 	$L__BB5_10;
	and.b32  	%r131, %r5, 2032;
	add.s32 	%r128, %r78, 64;
	cvt.u16.u32 	%rs1, %r5;
	shr.u16 	%rs2, %rs1, 4;
	and.b16  	%rs3, %rs2, 127;
	mul.wide.u16 	%r82, %rs3, 16;
	neg.s32 	%r129, %r82;
	mov.f32 	%f273, 0f00000000;
$L__BB5_9:
	.pragma "nounroll";
	ld.shared.f32 	%f52, [%r128+-64];
	add.f32 	%f53, %f273, %f52;
	ld.shared.f32 	%f54, [%r128+-56];
	add.f32 	%f55, %f53, %f54;
	ld.shared.f32 	%f56, [%r128+-48];
	add.f32 	%f57, %f55, %f56;
	ld.shared.f32 	%f58, [%r128+-40];
	add.f32 	%f59, %f57, %f58;
	ld.shared.f32 	%f60, [%r128+-32];
	add.f32 	%f61, %f59, %f60;
	ld.shared.f32 	%f62, [%r128+-24];
	add.f32 	%f63, %f61, %f62;
	ld.shared.f32 	%f64, [%r128+-16];
	add.f32 	%f65, %f63, %f64;
	ld.shared.f32 	%f66, [%r128+-8];
	add.f32 	%f67, %f65, %f66;
	ld.shared.f32 	%f68, [%r128];
	add.f32 	%f69, %f67, %f68;
	ld.shared.f32 	%f70, [%r128+8];
	add.f32 	%f71, %f69, %f70;
	ld.shared.f32 	%f72, [%r128+16];
	add.f32 	%f73, %f71, %f72;
	ld.shared.f32 	%f74, [%r128+24];
	add.f32 	%f75, %f73, %f74;
	ld.shared.f32 	%f76, [%r128+32];
	add.f32 	%f77, %f75, %f76;
	ld.shared.f32 	%f78, [%r128+40];
	add.f32 	%f79, %f77, %f78;
	ld.shared.f32 	%f80, [%r128+48];
	add.f32 	%f81, %f79, %f80;
	ld.shared.f32 	%f82, [%r128+56];
	add.f32 	%f273, %f81, %f82;
	add.s32 	%r129, %r129, 16;
	add.s32 	%r128, %r128, 128;
	setp.ne.s32 	%p7, %r129, 0;
	@%p7 bra 	$L__BB5_9;
$L__BB5_10:
	setp.eq.s32 	%p8, %r7, 0;
	@%p8 bra 	$L__BB5_19;
	and.b32  	%r15, %r5, 7;
	setp.lt.u32 	%p9, %r7, 8;
	@%p9 bra 	$L__BB5_13;
	shl.b32 	%r83, %r131, 3;
	add.s32 	%r85, %r78, %r83;
	ld.shared.f32 	%f84, [%r85];
	add.f32 	%f85, %f273, %f84;
	ld.shared.f32 	%f86, [%r85+8];
	add.f32 	%f87, %f85, %f86;
	ld.shared.f32 	%f88, [%r85+16];
	add.f32 	%f89, %f87, %f88;
	ld.shared.f32 	%f90, [%r85+24];
	add.f32 	%f91, %f89, %f90;
	ld.shared.f32 	%f92, [%r85+32];
	add.f32 	%f93, %f91, %f92;
	ld.shared.f32 	%f94, [%r85+40];
	add.f32 	%f95, %f93, %f94;
	ld.shared.f32 	%f96, [%r85+48];
	add.f32 	%f97, %f95, %f96;
	ld.shared.f32 	%f98, [%r85+56];
	add.f32 	%f273, %f97, %f98;
	add.s32 	%r131, %r131, 8;
$L__BB5_13:
	setp.eq.s32 	%p10, %r15, 0;
	@%p10 bra 	$L__BB5_19;
	and.b32  	%r18, %r5, 3;
	setp.lt.u32 	%p11, %r15, 4;
	@%p11 bra 	$L__BB5_16;
	shl.b32 	%r86, %r131, 3;
	add.s32 	%r88, %r78, %r86;
	ld.shared.f32 	%f100, [%r88];
	add.f32 	%f101, %f273, %f100;
	ld.shared.f32 	%f102, [%r88+8];
	add.f32 	%f103, %f101, %f102;
	ld.shared.f32 	%f104, [%r88+16];
	add.f32 	%f105, %f103, %f104;
	ld.shared.f32 	%f106, [%r88+24];
	add.f32 	%f273, %f105, %f106;
	add.s32 	%r131, %r131, 4;
$L__BB5_16:
	setp.eq.s32 	%p12, %r18, 0;
	@%p12 bra 	$L__BB5_19;
	shl.b32 	%r89, %r131, 3;
	add.s32 	%r134, %r78, %r89;
	neg.s32 	%r133, %r18;
$L__BB5_18:
	.pragma "nounroll";
	ld.shared.f32 	%f107, [%r134];
	add.f32 	%f273, %f273, %f107;
	add.s32 	%r134, %r134, 8;
	add.s32 	%r133, %r133, 1;
	setp.ne.s32 	%p13, %r133, 0;
	@%p13 bra 	$L__BB5_18;
$L__BB5_19:
	setp.lt.s32 	%p14, %r69, 1;
	cvt.rn.f32.s32 	%f15, %r5;
	div.rn.f32 	%f16, %f273, %f15;
	mov.f32 	%f281, 0f00000000;
	@%p14 bra 	$L__BB5_31;
	and.b32  	%r27, %r5, 7;
	setp.lt.u32 	%p15, %r69, 8;
	mov.f32 	%f281, 0f00000000;
	mov.b32 	%r138, 0;
	@%p15 bra 	$L__BB5_23;
	and.b32  	%r138, %r5, 2040;
	add.s32 	%r135, %r78, 32;
	cvt.u16.u32 	%rs4, %r5;
	shr.u16 	%rs5, %rs4, 3;
	and.b16  	%rs6, %rs5, 255;
	mul.wide.u16 	%r94, %rs6, 8;
	neg.s32 	%r136, %r94;
	mov.f32 	%f281, 0f00000000;
$L__BB5_22:
	.pragma "nounroll";
	ld.shared.f32 	%f112, [%r135+-32];
	sub.f32 	%f113, %f112, %f16;
	fma.rn.f32 	%f114, %f113, %f113, %f281;
	ld.shared.f32 	%f115, [%r135+-24];
	sub.f32 	%f116, %f115, %f16;
	fma.rn.f32 	%f117, %f116, %f116, %f114;
	ld.shared.f32 	%f118, [%r135+-16];
	sub.f32 	%f119, %f118, %f16;
	fma.rn.f32 	%f120, %f119, %f119, %f117;
	ld.shared.f32 	%f121, [%r135+-8];
	sub.f32 	%f122, %f121, %f16;
	fma.rn.f32 	%f123, %f122, %f122, %f120;
	ld.shared.f32 	%f124, [%r135];
	sub.f32 	%f125, %f124, %f16;
	fma.rn.f32 	%f126, %f125, %f125, %f123;
	ld.shared.f32 	%f127, [%r135+8];
	sub.f32 	%f128, %f127, %f16;
	fma.rn.f32 	%f129, %f128, %f128, %f126;
	ld.shared.f32 	%f130, [%r135+16];
	sub.f32 	%f131, %f130, %f16;
	fma.rn.f32 	%f132, %f131, %f131, %f129;
	ld.shared.f32 	%f133, [%r135+24];
	sub.f32 	%f134, %f133, %f16;
	fma.rn.f32 	%f281, %f134, %f134, %f132;
	add.s32 	%r136, %r136, 8;
	add.s32 	%r135, %r135, 64;
	setp.ne.s32 	%p16, %r136, 0;
	@%p16 bra 	$L__BB5_22;
$L__BB5_23:
	setp.eq.s32 	%p17, %r27, 0;
	@%p17 bra 	$L__BB5_31;
	and.b32  	%r35, %r5, 3;
	setp.lt.u32 	%p18, %r27, 4;
	@%p18 bra 	$L__BB5_26;
	shl.b32 	%r95, %r138, 3;
	add.s32 	%r97, %r78, %r95;
	ld.shared.f32 	%f136, [%r97];
	sub.f32 	%f137, %f136, %f16;
	fma.rn.f32 	%f138, %f137, %f137, %f281;
	ld.shared.f32 	%f139, [%r97+8];
	sub.f32 	%f140, %f139, %f16;
	fma.rn.f32 	%f141, %f140, %f140, %f138;
	ld.shared.f32 	%f142, [%r97+16];
	sub.f32 	%f143, %f142, %f16;
	fma.rn.f32 	%f144, %f143, %f143, %f141;
	ld.shared.f32 	%f145, [%r97+24];
	sub.f32 	%f146, %f145, %f16;
	fma.rn.f32 	%f281, %f146, %f146, %f144;
	add.s32 	%r138, %r138, 4;
$L__BB5_26:
	setp.eq.s32 	%p19, %r35, 0;
	@%p19 bra 	$L__BB5_31;
	setp.eq.s32 	%p20, %r35, 1;
	@%p20 bra 	$L__BB5_29;
	shl.b32 	%r98, %r138, 3;
	add.s32 	%r100, %r78, %r98;
	ld.shared.f32 	%f148, [%r100];
	sub.f32 	%f149, %f148, %f16;
	fma.rn.f32 	%f150, %f149, %f149, %f281;
	ld.shared.f32 	%f151, [%r100+8];
	sub.f32 	%f152, %f151, %f16;
	fma.rn.f32 	%f281, %f152, %f152, %f150;
	add.s32 	%r138, %r138, 2;
$L__BB5_29:
	and.b32  	%r101, %r5, 1;
	setp.eq.b32 	%p21, %r101, 1;
	not.pred 	%p22, %p21;
	@%p22 bra 	$L__BB5_31;
	shl.b32 	%r102, %r138, 3;
	add.s32 	%r104, %r78, %r102;
	ld.shared.f32 	%f153, [%r104];
	sub.f32 	%f154, %f153, %f16;
	fma.rn.f32 	%f281, %f154, %f154, %f281;
$L__BB5_31:
	setp.lt.s32 	%p23, %r69, 1;
	div.rn.f32 	%f29, %f281, %f15;
	@%p23 bra 	$L__BB5_38;
	add.f32 	%f155, %f29, 0f3727C5AC;
	sqrt.rn.f32 	%f30, %f155;
	and.b32  	%r40, %r5, 3;
	setp.lt.u32 	%p24, %r69, 4;
	mov.b32 	%r142, 0;
	@%p24 bra 	$L__BB5_35;
	and.b32  	%r142, %r5, 2044;
	add.s32 	%r140, %r78, 16;
	cvt.u16.u32 	%rs7, %r5;
	shr.u16 	%rs8, %rs7, 2;
	and.b16  	%rs9, %rs8, 511;
	mul.wide.u16 	%r108, %rs9, 4;
	neg.s32 	%r141, %r108;
$L__BB5_34:
	ld.shared.f32 	%f156, [%r140+-16];
	sub.f32 	%f157, %f156, %f16;
	div.rn.f32 	%f158, %f157, %f30;
	st.shared.f32 	[%r140+-16], %f158;
	ld.shared.f32 	%f159, [%r140+-8];
	sub.f32 	%f160, %f159, %f16;
	div.rn.f32 	%f161, %f160, %f30;
	st.shared.f32 	[%r140+-8], %f161;
	ld.shared.f32 	%f162, [%r140];
	sub.f32 	%f163, %f162, %f16;
	div.rn.f32 	%f164, %f163, %f30;
	st.shared.f32 	[%r140], %f164;
	ld.shared.f32 	%f165, [%r140+8];
	sub.f32 	%f166, %f165, %f16;
	div.rn.f32 	%f167, %f166, %f30;
	st.shared.f32 	[%r140+8], %f167;
	add.s32 	%r141, %r141, 4;
	add.s32 	%r140, %r140, 32;
	setp.ne.s32 	%p25, %r141, 0;
	@%p25 bra 	$L__BB5_34;
$L__BB5_35:
	setp.eq.s32 	%p26, %r40, 0;
	@%p26 bra 	$L__BB5_38;
	shl.b32 	%r109, %r142, 3;
	add.s32 	%r144, %r78, %r109;
	neg.s32 	%r143, %r40;
$L__BB5_37:
	.pragma "nounroll";
	ld.shared.f32 	%f168, [%r144];
	sub.f32 	%f169, %f168, %f16;
	div.rn.f32 	%f170, %f169, %f30;
	st.shared.f32 	[%r144], %f170;
	add.s32 	%r144, %r144, 8;
	add.s32 	%r143, %r143, 1;
	setp.ne.s32 	%p27, %r143, 0;
	@%p27 bra 	$L__BB5_37;
$L__BB5_38:
	setp.le.s32 	%p28, %r69, %r1;
	bar.sync 	0;
	@%p28 bra 	$L__BB5_40;
	ld.shared.f32 	%f171, [%r6];
	ld.shared.u32 	%r111, [%r6+4];
	st.global.f32 	[%rd4], %f171;
	st.global.u32 	[%rd4+4], %r111;
$L__BB5_40:
	ld.global.u64 	%rd26, [%rd2+8];
	mul.wide.s32 	%rd27, %r2, 4;
	add.s64 	%rd28, %rd26, %rd27;
	ld.f32 	%f172, [%rd28];
	setp.leu.f32 	%p29, %f172, 0f3F000000;
	@%p29 bra 	$L__BB5_42;
	ld.global.f32 	%f175, [%rd4];
	ld.global.u64 	%rd34, [%rd1];
	add.s64 	%rd36, %rd34, %rd17;
	ld.f32 	%f176, [%rd36];
	mul.f32 	%f177, %f175, %f176;
	ld.global.u64 	%rd37, [%rd1+8];
	add.s64 	%rd38, %rd37, %rd17;
	ld.f32 	%f178, [%rd38];
	mul.f32 	%f179, %f177, %f178;
	ld.global.u64 	%rd39, [%rd1+16];
	add.s64 	%rd40, %rd39, %rd17;
	ld.f32 	%f180, [%rd40];
	mul.f32 	%f282, %f179, %f180;
	st.global.f32 	[%rd4], %f282;
	ld.global.u32 	%r115, [%rd4+4];
	ld.global.u64 	%rd41, [%rd1];
	add.s64 	%rd42, %rd41, %rd17;
	ld.u32 	%r116, [%rd42+4];
	max.u32 	%r117, %r115, %r116;
	ld.global.u64 	%rd43, [%rd1+8];
	add.s64 	%rd44, %rd43, %rd17;
	ld.u32 	%r118, [%rd44+4];
	ld.global.u64 	%rd45, [%rd1+16];
	add.s64 	%rd46, %rd45, %rd17;
	ld.u32 	%r119, [%rd46+4];
	max.u32 	%r120, %r118, %r119;
	max.u32 	%r121, %r117, %r120;
	st.global.u32 	[%rd4+4], %r121;
	bra.uni 	$L__BB5_43;
$L__BB5_42:
	ld.global.f32 	%f173, [%rd4];
	ld.global.u64 	%rd29, [%rd1];
	add.s64 	%rd31, %rd29, %rd17;
	ld.f32 	%f174, [%rd31];
	mul.f32 	%f282, %f173, %f174;
	st.global.f32 	[%rd4], %f282;
	ld.global.u32 	%r112, [%rd4+4];
	ld.global.u64 	%rd32, [%rd1];
	add.s64 	%rd33, %rd32, %rd17;
	ld.u32 	%r113, [%rd33+4];
	max.u32 	%r114, %r112, %r113;
	st.global.u32 	[%rd4+4], %r114;
$L__BB5_43:
	ld.global.f32 	%f181, [%rd2];
	neg.f32 	%f182, %f181;
	abs.f32 	%f183, %f282;
	mul.f32 	%f184, %f183, %f182;
	fma.rn.f32 	%f185, %f184, 0f3BBB989D, 0f3F000000;
	cvt.sat.f32.f32 	%f186, %f185;
	mov.f32 	%f187, 0f4B400001;
	mov.f32 	%f188, 0f437C0000;
	fma.rm.f32 	%f189, %f186, %f188, %f187;
	add.f32 	%f190, %f189, 0fCB40007F;
	neg.f32 	%f191, %f190;
	fma.rn.f32 	%f192, %f184, 0f3FB8AA3B, %f191;
	fma.rn.f32 	%f193, %f184, 0f32A57060, %f192;
	mov.b32 	%r122, %f189;
	shl.b32 	%r123, %r122, 23;
	mov.b32 	%f194, %r123;
	ex2.approx.ftz.f32 	%f195, %f193;
	mul.f32 	%f196, %f195, %f194;
	ld.global.u64 	%rd47, [%rd2+8];
	add.s64 	%rd49, %rd47, %rd27;
	ld.f32 	%f197, [%rd49];
	mul.f32 	%f198, %f197, %f196;
	st.f32 	[%rd49], %f198;
	setp.ne.s32 	%p30, %r2, 0;
	@%p30 bra 	$L__BB5_58;
	setp.lt.s32 	%p31, %r3, 1;
	mov.f32 	%f291, 0f00000000;
	@%p31 bra 	$L__BB5_57;
	ld.global.u64 	%rd5, [%rd2+8];
	and.b32  	%r54, %r3, 15;
	setp.lt.u32 	%p32, %r3, 16;
	mov.f32 	%f291, 0f00000000;
	mov.b32 	%r147, 0;
	@%p32 bra 	$L__BB5_48;
	and.b32  	%r147, %r3, 2147483632;
	neg.s32 	%r145, %r147;
	add.s64 	%rd61, %rd5, 32;
	mov.f32 	%f291, 0f00000000;
$L__BB5_47:
	.pragma "nounroll";
	ld.f32 	%f203, [%rd61+-32];
	add.f32 	%f204, %f291, %f203;
	ld.f32 	%f205, [%rd61+-28];
	add.f32 	%f206, %f204, %f205;
	ld.f32 	%f207, [%rd61+-24];
	add.f32 	%f208, %f206, %f207;
	ld.f32 	%f209, [%rd61+-20];
	add.f32 	%f210, %f208, %f209;
	ld.f32 	%f211, [%rd61+-16];
	add.f32 	%f212, %f210, %f211;
	ld.f32 	%f213, [%rd61+-12];
	add.f32 	%f214, %f212, %f213;
	ld.f32 	%f215, [%rd61+-8];
	add.f32 	%f216, %f214, %f215;
	ld.f32 	%f217, [%rd61+-4];
	add.f32 	%f218, %f216, %f217;
	ld.f32 	%f219, [%rd61];
	add.f32 	%f220, %f218, %f219;
	ld.f32 	%f221, [%rd61+4];
	add.f32 	%f222, %f220, %f221;
	ld.f32 	%f223, [%rd61+8];
	add.f32 	%f224, %f222, %f223;
	ld.f32 	%f225, [%rd61+12];
	add.f32 	%f226, %f224, %f225;
	ld.f32 	%f227, [%rd61+16];
	add.f32 	%f228, %f226, %f227;
	ld.f32 	%f229, [%rd61+20];
	add.f32 	%f230, %f228, %f229;
	ld.f32 	%f231, [%rd61+24];
	add.f32 	%f232, %f230, %f231;
	ld.f32 	%f233, [%rd61+28];
	add.f32 	%f291, %f232, %f233;
	add.s32 	%r145, %r145, 16;
	add.s64 	%rd61, %rd61, 64;
	setp.ne.s32 	%p33, %r145, 0;
	@%p33 bra 	$L__BB5_47;
$L__BB5_48:
	setp.eq.s32 	%p34, %r54, 0;
	@%p34 bra 	$L__BB5_57;
	and.b32  	%r60, %r3, 7;
	setp.lt.u32 	%p35, %r54, 8;
	@%p35 bra 	$L__BB5_51;
	mul.wide.u32 	%rd50, %r147, 4;
	add.s64 	%rd51, %rd5, %rd50;
	ld.f32 	%f235, [%rd51];
	add.f32 	%f236, %f291, %f235;
	ld.f32 	%f237, [%rd51+4];
	add.f32 	%f238, %f236, %f237;
	ld.f32 	%f239, [%rd51+8];
	add.f32 	%f240, %f238, %f239;
	ld.f32 	%f241, [%rd51+12];
	add.f32 	%f242, %f240, %f241;
	ld.f32 	%f243, [%rd51+16];
	add.f32 	%f244, %f242, %f243;
	ld.f32 	%f245, [%rd51+20];
	add.f32 	%f246, %f244, %f245;
	ld.f32 	%f247, [%rd51+24];
	add.f32 	%f248, %f246, %f247;
	ld.f32 	%f249, [%rd51+28];
	add.f32 	%f291, %f248, %f249;
	add.s32 	%r147, %r147, 8;
$L__BB5_51:
	setp.eq.s32 	%p36, %r60, 0;
	@%p36 bra 	$L__BB5_57;
	and.b32  	%r63, %r3, 3;
	setp.lt.u32 	%p37, %r60, 4;
	@%p37 bra 	$L__BB5_54;
	mul.wide.u32 	%rd52, %r147, 4;
	add.s64 	%rd53, %rd5, %rd52;
	ld.f32 	%f251, [%rd53];
	add.f32 	%f252, %f291, %f251;
	ld.f32 	%f253, [%rd53+4];
	add.f32 	%f254, %f252, %f253;
	ld.f32 	%f255, [%rd53+8];
	add.f32 	%f256, %f254, %f255;
	ld.f32 	%f257, [%rd53+12];
	add.f32 	%f291, %f256, %f257;
	add.s32 	%r147, %r147, 4;
$L__BB5_54:
	setp.eq.s32 	%p38, %r63, 0;
	@%p38 bra 	$L__BB5_57;
	mul.wide.u32 	%rd54, %r147, 4;
	add.s64 	%rd62, %rd5, %rd54;
	neg.s32 	%r149, %r63;
$L__BB5_56:
	.pragma "nounroll";
	ld.f32 	%f258, [%rd62];
	add.f32 	%f291, %f291, %f258;
	add.s64 	%rd62, %rd62, 4;
	add.s32 	%r149, %r149, 1;
	setp.ne.s32 	%p39, %r149, 0;
	@%p39 bra 	$L__BB5_56;
$L__BB5_57:
	ld.global.f32 	%f259, [%rd2];
	cvt.rn.f32.s32 	%f260, %r3;
	div.rn.f32 	%f261, %f291, %f260;
	add.f32 	%f262, %f261, %f259;
	mul.f32 	%f263, %f262, 0f3F000000;
	st.global.f32 	[%rd2], %f263;
$L__BB5_58:
	setp.gt.s32 	%p40, %r2, 4;
	@%p40 bra 	$L__BB5_60;
	add.u64 	%rd55, %SP, 0;
	add.u64 	%rd56, %SPL, 0;
	ld.global.f32 	%f264, [%rd4];
	cvt.f64.f32 	%fd2, %f264;
	ld.global.u32 	%r125, [%rd4+4];
	mov.u64 	%rd57, $str$20;
	cvta.global.u64 	%rd58, %rd57;
	st.local.u64 	[%rd56], %rd58;
	st.local.f64 	[%rd56+8], %fd2;
	st.local.u32 	[%rd56+16], %r125;
	mov.u64 	%rd59, $str;
	cvta.global.u64 	%rd60, %rd59;
	{ // callseq 23, 0
	.param .b64 param0;
	st.param.b64 	[param0], %rd60;
	.param .b64 param1;
	st.param.b64 	[param1], %rd55;
	.param .b32 retval0;
	call.uni (retval0), 
	vprintf, 
	(
	param0, 
	param1
	);
	ld.param.b32 	%r126, [retval0];
	} // callseq 23
$L__BB5_60:
	ret;

}


// ===== COMPILED SASS (sm_100) =====

	.target	sm_100

	.elftype	@"ET_EXEC"


//--------------------- .note.nv.tkinfo           --------------------------
	.section	.note.nv.tkinfo,"",@"SHT_NOTE"
	.sectionflags	@"SHF_NOTE_NV_TKINFO"
	.tkinfo
        /*0018*/ 	.word	0x00000002
        /*0030*/ 	.string	""
        /*0030*/ 	.string	"ptxas"
        /*0030*/ 	.string	"Cuda compilation tools, release 13.0, V13.0.88"
        /*0030*/ 	.string	"Build cuda_13.0.r13.0/compiler.36424714_0"
        /*0030*/ 	.string	"-arch sm_100 -m 64 "



//--------------------- .note.nv.cuinfo           --------------------------
	.section	.note.nv.cuinfo,"",@"SHT_NOTE"
	.sectionflags	@"SHF_NOTE_NV_CUINFO"
        /*0018*/ 	.short	0x0002
        /*001a*/ 	.short	0x0064
        /*001c*/ 	.short	0x0082
	.zero		2


//--------------------- .nv.info                  --------------------------
	.section	.nv.info,"",@"SHT_CUDA_INFO"
	.align	4


	//----- nvinfo : EIATTR_REGCOUNT
	.align		4
        /*0000*/ 	.byte	0x04, 0x2f
        /*0002*/ 	.short	(.L_23 - .L_22)
	.align		4
.L_22:
        /*0004*/ 	.word	index@(_Z41layer_normalization_with_cerberus_squeezeP10CiphertextPfS0_i)
        /*0008*/ 	.word	0x0000001d


	//----- nvinfo : EIATTR_FRAME_SIZE
	.align		4
.L_23:
        /*000c*/ 	.byte	0x04, 0x11
        /*000e*/ 	.short	(.L_25 - .L_24)
	.align		4
.L_24:
        /*0010*/ 	.word	index@($__internal_5_$__cuda_sm3x_div_rn_noftz_f32_slowpath)
        /*0014*/ 	.word	0x00000010


	//----- nvinfo : EIATTR_FRAME_SIZE
	.align		4
.L_25:
        /*0018*/ 	.byte	0x04, 0x11
        /*001a*/ 	.short	(.L_27 - .L_26)
	.align		4
.L_26:
        /*001c*/ 	.word	index@($__internal_4_$__cuda_sm20_sqrt_rn_f32_slowpath)
        /*0020*/ 	.word	0x00000010


	//----- nvinfo : EIATTR_FRAME_SIZE
	.align		4
.L_27:
        /*0024*/ 	.byte	0x04, 0x11
        /*0026*/ 	.short	(.L_29 - .L_28)
	.align		4
.L_28:
        /*0028*/ 	.word	index@(_Z41layer_normalization_with_cerberus_squeezeP10CiphertextPfS0_i)
        /*002c*/ 	.word	0x00000010


	//----- nvinfo : EIATTR_REGCOUNT
	.align		4
.L_29:
        /*0030*/ 	.byte	0x04, 0x2f
        /*0032*/ 	.short	(.L_31 - .L_30)
	.align		4
.L_30:
        /*0034*/ 	.word	index@(_Z14verifyPointersP10CiphertextPK16TransformerLayerP15CerberusSqueezeii)
        /*0038*/ 	.word	0x00000018


	//----- nvinfo : EIATTR_FRAME_SIZE
	.align		4
.L_31:
        /*003c*/ 	.byte	0x04, 0x11
        /*003e*/ 	.short	(.L_33 - .L_32)
	.align		4
.L_32:
        /*0040*/ 	.word	index@(_Z14verifyPointersP10CiphertextPK16TransformerLayerP15CerberusSqueezeii)
        /*0044*/ 	.word	0x00000008


	//----- nvinfo : EIATTR_REGCOUNT
	.align		4
.L_33:
        /*0048*/ 	.byte	0x04, 0x2f
        /*004a*/ 	.short	(.L_35 - .L_34)
	.align		4
.L_34:
        /*004c*/ 	.word	index@(_Z11debugKernelP10CiphertextPK16TransformerLayerP15CerberusSqueezeii)
        /*0050*/ 	.word	0x0000001c


	//----- nvinfo : EIATTR_FRAME_SIZE
	.align		4
.L_35:
        /*0054*/ 	.byte	0x04, 0x11
        /*0056*/ 	.short	(.L_37 - .L_36)
	.align		4
.L_36:
        /*0058*/ 	.word	index@(_Z11debugKernelP10CiphertextPK16TransformerLayerP15CerberusSqueezeii)
        /*005c*/ 	.word	0x00000030


	//----- nvinfo : EIATTR_REGCOUNT
	.align		4
.L_37:
        /*0060*/ 	.byte	0x04, 0x2f
        /*0062*/ 	.short	(.L_39 - .L_38)
	.align		4
.L_38:
        /*0064*/ 	.word	index@(_Z15matrix_multiplyPK10CiphertextS1_PS_iii)
        /*0068*/ 	.word	0x00000020


	//----- nvinfo : EIATTR_FRAME_SIZE
	.align		4
.L_39:
        /*006c*/ 	.byte	0x04, 0x11
        /*006e*/ 	.short	(.L_41 - .L_40)
	.align		4
.L_40:
        /*0070*/ 	.word	index@(_Z15matrix_multiplyPK10CiphertextS1_PS_iii)
        /*0074*/ 	.word	0x00000010


	//----- nvinfo : EIATTR_REGCOUNT
	.align		4
.L_41:
        /*0078*/ 	.byte	0x04, 0x2f
        /*007a*/ 	.short	(.L_43 - .L_42)
	.align		4
.L_42:
        /*007c*/ 	.word	index@(_Z26layer_normalization_kernelP10CiphertextS0_i)
        /*0080*/ 	.word	0x0000001e


	//----- nvinfo : EIATTR_FRAME_SIZE
	.align		4
.L_43:
        /*0084*/ 	.byte	0x04, 0x11
        /*0086*/ 	.short	(.L_45 - .L_44)
	.align		4
.L_44:
        /*0088*/ 	.word	index@($__internal_3_$__cuda_sm3x_div_rn_noftz_f32_slowpath)
        /*008c*/ 	.word	0x00000010


	//----- nvinfo : EIATTR_FRAME_SIZE
	.align		4
.L_45:
        /*0090*/ 	.byte	0x04, 0x11
        /*0092*/ 	.short	(.L_47 - .L_46)
	.align		4
.L_46:
        /*0094*/ 	.word	index@($__internal_2_$__cuda_sm20_sqrt_rn_f32_slowpath)
        /*0098*/ 	.word	0x00000010


	//----- nvinfo : EIATTR_FRAME_SIZE
	.align		4
.L_47:
        /*009c*/ 	.byte	0x04, 0x11
        /*009e*/ 	.short	(.L_49 - .L_48)
	.align		4
.L_48:
        /*00a0*/ 	.word	index@(_Z26layer_normalization_kernelP10CiphertextS0_i)
        /*00a4*/ 	.word	0x00000010


	//----- nvinfo : EIATTR_REGCOUNT
	.align		4
.L_49:
        /*00a8*/ 	.byte	0x04, 0x2f
        /*00aa*/ 	.short	(.L_51 - .L_50)
	.align		4
.L_50:
        /*00ac*/ 	.word	index@(_Z27optimized_transformer_layerP10CiphertextPK16TransformerLayerP15CerberusSqueezeS0_ii)
        /*00b0*/ 	.word	0x0000001f


	//----- nvinfo : EIATTR_FRAME_SIZE
	.align		4
.L_51:
        /*00b4*/ 	.byte	0x04, 0x11
        /*00b6*/ 	.short	(.L_53 - .L_52)
	.align		4
.L_52:
        /*00b8*/ 	.word	index@($__internal_1_$__cuda_sm3x_div_rn_noftz_f32_slowpath)
        /*00bc*/ 	.word	0x00000018


	//----- nvinfo : EIATTR_FRAME_SIZE
	.align		4
.L_53:
        /*00c0*/ 	.byte	0x04, 0x11
        /*00c2*/ 	.short	(.L_55 - .L_54)
	.align		4
.L_54:
        /*00c4*/ 	.word	index@($__internal_0_$__cuda_sm20_sqrt_rn_f32_slowpath)
        /*00c8*/ 	.word	0x00000018


	//----- nvinfo : EIATTR_FRAME_SIZE
	.align		4
.L_55:
        /*00cc*/ 	.byte	0x04, 0x11
        /*00ce*/ 	.short	(.L_57 - .L_56)
	.align		4
.L_56:
        /*00d0*/ 	.word	index@(_Z27optimized_transformer_layerP10CiphertextPK16TransformerLayerP15CerberusSqueezeS0_ii)
        /*00d4*/ 	.word	0x00000018


	//----- nvinfo : EIATTR_MIN_STACK_SIZE
	.align		4
.L_57:
        /*00d8*/ 	.byte	0x04, 0x12
        /*00da*/ 	.short	(.L_59 - .L_58)
	.align		4
.L_58:
        /*00dc*/ 	.word	index@(_Z27optimized_transformer_layerP10CiphertextPK16TransformerLayerP15CerberusSqueezeS0_ii)
        /*00e0*/ 	.word	0x00000018


	//----- nvinfo : EIATTR_MIN_STACK_SIZE
	.align		4
.L_59:
        /*00e4*/ 	.byte	0x04, 0x12
        /*00e6*/ 	.short	(.L_61 - .L_60)
	.align		4
.L_60:
        /*00e8*/ 	.word	index@(_Z26layer_normalization_kernelP10CiphertextS0_i)
        /*00ec*/ 	.word	0x00000010


	//----- nvinfo : EIATTR_MIN_STACK_SIZE
	.align		4
.L_61:
        /*00f0*/ 	.byte	0x04, 0x12
        /*00f2*/ 	.short	(.L_63 - .L_62)
	.align		4
.L_62:
        /*00f4*/ 	.word	index@(_Z15matrix_multiplyPK10CiphertextS1_PS_iii)
        /*00f8*/ 	.word	0x00000010


	//----- nvinfo : EIATTR_MIN_STACK_SIZE
	.align		4
.L_63:
        /*00fc*/ 	.byte	0x04, 0x12
        /*00fe*/ 	.short	(.L_65 - .L_64)
	.align		4
.L_64:
        /*0100*/ 	.word	index@(_Z11debugKernelP10CiphertextPK16TransformerLayerP15CerberusSqueezeii)
        /*0104*/ 	.word	0x00000030


	//----- nvinfo : EIATTR_MIN_STACK_SIZE
	.align		4
.L_65:
        /*0108*/ 	.byte	0x04, 0x12
        /*010a*/ 	.short	(.L_67 - .L_66)
	.align		4
.L_66:
        /*010c*/ 	.word	index@(_Z14verifyPointersP10CiphertextPK16TransformerLayerP15CerberusSqueezeii)
        /*0110*/ 	.word	0x00000008


	//----- nvinfo : EIATTR_MIN_STACK_SIZE
	.align		4
.L_67:
        /*0114*/ 	.byte	0x04, 0x12
        /*0116*/ 	.short	(.L_69 - .L_68)
	.align		4
.L_68:
        /*0118*/ 	.word	index@(_Z41layer_normalization_with_cerberus_squeezeP10CiphertextPfS0_i)
        /*011c*/ 	.word	0x00000010
.L_69:


//--------------------- .nv.compat                --------------------------
	.section	.nv.compat,"",@"SHT_CUDA_COMPAT_INFO"
	.align	4
        /*0000*/ 	.byte	0x02, 0x09, 0x00, 0x00, 0x02, 0x02, 0x01, 0x00, 0x02, 0x05, 0x05, 0x00, 0x03, 0x07, 0x01, 0x01
        /*0010*/ 	.byte	0x02, 0x03, 0x00, 0x00, 0x02, 0x06, 0x01, 0x00, 0x04, 0x0b, 0x08, 0x00, 0x01, 0x00, 0x00, 0x00
        /*0020*/ 	.byte	0x00, 0x00, 0x00, 0x00


//--------------------- .nv.info._Z27optimized_transformer_layerP10CiphertextPK16TransformerLayerP15CerberusSqueezeS0_ii --------------------------
	.section	.nv.info._Z27optimized_transformer_layerP10CiphertextPK16TransformerLayerP15CerberusSqueezeS0_ii,"",@"SHT_CUDA_INFO"
	.sectionflags	@""
	.align	4


	//----- nvinfo : EIATTR_CUDA_API_VERSION
	.align		4
        /*0000*/ 	.byte	0x04, 0x37
        /*0002*/ 	.short	(.L_71 - .L_70)
.L_70:
        /*0004*/ 	.word	0x00000082


	//----- nvinfo : EIATTR_KPARAM_INFO
	.align		4
.L_71:
        /*0008*/ 	.byte	0x04, 0x17
        /*000a*/ 	.short	(.L_73 - .L_72)
.L_72:
        /*000c*/ 	.word	0x00000000
        /*0010*/ 	.short	0x0005
        /*0012*/ 	.short	0x0024
        /*0014*/ 	.byte	0x00, 0xf0, 0x11, 0x00


	//----- nvinfo : EIATTR_KPARAM_INFO
	.align		4
.L_73:
        /*0018*/ 	.byte	0x04, 0x17
        /*001a*/ 	.short	(.L_75 - .L_74)
.L_74:
        /*001c*/ 	.word	0x00000000
        /*0020*/ 	.short	0x0004
        /*0022*/ 	.short	0x0020
        /*0024*/ 	.byte	0x00, 0xf0, 0x11, 0x00


	//----- nvinfo : EIATTR_KPARAM_INFO
	.align		4
.L_75:
        /*0028*/ 	.byte	0x04, 0x17
        /*002a*/ 	.short	(.L_77 - .L_76)
.L_76:
        /*002c*/ 	.word	0x00000000
        /*0030*/ 	.short	0x0003
        /*0032*/ 	.short	0x0018
        /*0034*/ 	.byte	0x00, 0xf5, 0x21, 0x00


	//----- nvinfo : EIATTR_KPARAM_INFO
	.align		4
.L_77:
        /*0038*/ 	.byte	0x04, 0x17
        /*003a*/ 	.short	(.L_79 - .L_78)
.L_78:
        /*003c*/ 	.word	0x00000000
        /*0040*/ 	.short	0x0002
        /*0042*/ 	.short	0x0010
        /*0044*/ 	.byte	0x00, 0xf5, 0x21, 0x00


	//----- nvinfo : EIATTR_KPARAM_INFO
	.align		4
.L_79:
        /*0048*/ 	.byte	0x04, 0x17
        /*004a*/ 	.short	(.L_81 - .L_80)
.L_80:
        /*004c*/ 	.word	0x00000000
        /*0050*/ 	.short	0x0001
        /*0052*/ 	.short	0x0008
        /*0054*/ 	.byte	0x00, 0xf5, 0x21, 0x00


	//----- nvinfo : EIATTR_KPARAM_INFO
	.align		4
.L_81:
        /*0058*/ 	.byte	0x04, 0x17
        /*005a*/ 	.short	(.L_83 - .L_82)
.L_82:
        /*005c*/ 	.word	0x00000000
        /*0060*/ 	.short	0x0000
        /*0062*/ 	.short	0x0000
        /*0064*/ 	.byte	0x00, 0xf5, 0x21, 0x00


	//----- nvinfo : EIATTR_SPARSE_MMA_MASK
	.align		4
.L_83:
        /*0068*/ 	.byte	0x03, 0x50
        /*006a*/ 	.short	0x0000


	//----- nvinfo : EIATTR_MAXREG_COUNT
	.align		4
        /*006c*/ 	.byte	0x03, 0x1b
        /*006e*/ 	.short	0x00ff


	//----- nvinfo : EIATTR_NUM_BARRIERS
	.align		4
        /*0070*/ 	.byte	0x02, 0x4c
        /*0072*/ 	.byte	0x01
	.zero		1


	//----- nvinfo : EIATTR_EXTERNS
	.align		4
        /*0074*/ 	.byte	0x04, 0x0f
        /*0076*/ 	.short	(.L_85 - .L_84)


	//   ....[0]....
	.align		4
.L_84:
        /*0078*/ 	.word	index@(vprintf)


	//----- nvinfo : EIATTR_MERCURY_ISA_VERSION
	.align		4
.L_85:
        /*007c*/ 	.byte	0x03, 0x5f
        /*007e*/ 	.short	0x0101


	//----- nvinfo : EIATTR_INT_WARP_WIDE_INSTR_OFFSETS
	.align		4
        /*0080*/ 	.byte	0x04, 0x31
        /*0082*/ 	.short	(.L_87 - .L_86)


	//   ....[0]....
.L_86:
        /*0084*/ 	.word	0x00000100


	//----- nvinfo : EIATTR_VRC_CTA_INIT_COUNT
	.align		4
.L_87:
        /*0088*/ 	.byte	0x02, 0x4a
	.zero		1
	.zero		1


	//----- nvinfo : EIATTR_SYSCALL_OFFSETS
	.align		4
        /*008c*/ 	.byte	0x04, 0x46
        /*008e*/ 	.short	(.L_89 - .L_88)


	//   ....[0]....
.L_88:
        /*0090*/ 	.word	0x000002a0


	//   ....[1]....
        /*0094*/ 	.word	0x00002650


	//----- nvinfo : EIATTR_EXIT_INSTR_OFFSETS
	.align		4
.L_89:
        /*0098*/ 	.byte	0x04, 0x1c
        /*009a*/ 	.short	(.L_91 - .L_90)


	//   ....[0]....
.L_90:
        /*009c*/ 	.word	0x000000d0


	//   ....[1]....
        /*00a0*/ 	.word	0x00002550


	//   ....[2]....
        /*00a4*/ 	.word	0x00002660


	//----- nvinfo : EIATTR_CRS_STACK_SIZE
	.align		4
.L_91:
        /*00a8*/ 	.byte	0x04, 0x1e
        /*00aa*/ 	.short	(.L_93 - .L_92)
.L_92:
        /*00ac*/ 	.word	0x00000000


	//----- nvinfo : EIATTR_CBANK_PARAM_SIZE
	.align		4
.L_93:
        /*00b0*/ 	.byte	0x03, 0x19
        /*00b2*/ 	.short	0x0028


	//----- nvinfo : EIATTR_PARAM_CBANK
	.align		4
        /*00b4*/ 	.byte	0x04, 0x0a
        /*00b6*/ 	.short	(.L_95 - .L_94)
	.align		4
.L_94:
        /*00b8*/ 	.word	index@(.nv.constant0._Z27optimized_transformer_layerP10CiphertextPK16TransformerLayerP15CerberusSqueezeS0_ii)
        /*00bc*/ 	.short	0x0380
        /*00be*/ 	.short	0x0028


	//----- nvinfo : EIATTR_SW_WAR
	.align		4
.L_95:
        /*00c0*/ 	.byte	0x04, 0x36
        /*00c2*/ 	.short	(.L_97 - .L_96)
.L_96:
        /*00c4*/ 	.word	0x00000008
.L_97:


//--------------------- .nv.info._Z26layer_normalization_kernelP10CiphertextS0_i --------------------------
	.section	.nv.info._Z26layer_normalization_kernelP10CiphertextS0_i,"",@"SHT_CUDA_INFO"
	.sectionflags	@""
	.align	4


	//----- nvinfo : EIATTR_CUDA_API_VERSION
	.align		4
        /*0000*/ 	.byte	0x04, 0x37
        /*0002*/ 	.short	(.L_99 - .L_98)
.L_98:
        /*0004*/ 	.word	0x00000082


	//----- nvinfo : EIATTR_KPARAM_INFO
	.align		4
.L_99:
        /*0008*/ 	.byte	0x04, 0x17
        /*000a*/ 	.short	(.L_101 - .L_100)
.L_100:
        /*000c*/ 	.word	0x00000000
        /*0010*/ 	.short	0x0002
        /*0012*/ 	.short	0x0010
        /*0014*/ 	.byte	0x00, 0xf0, 0x11, 0x00


	//----- nvinfo : EIATTR_KPARAM_INFO
	.align		4
.L_101:
        /*0018*/ 	.byte	0x04, 0x17
        /*001a*/ 	.short	(.L_103 - .L_102)
.L_102:
        /*001c*/ 	.word	0x00000000
        /*0020*/ 	.short	0x0001
        /*0022*/ 	.short	0x0008
        /*0024*/ 	.byte	0x00, 0xf5, 0x21, 0x00


	//----- nvinfo : EIATTR_KPARAM_INFO
	.align		4
.L_103:
        /*0028*/ 	.byte	0x04, 0x17
        /*002a*/ 	.short	(.L_105 - .L_104)
.L_104:
        /*002c*/ 	.word	0x00000000
        /*0030*/ 	.short	0x0000
        /*0032*/ 	.short	0x0000
        /*0034*/ 	.byte	0x00, 0xf5, 0x21, 0x00


	//----- nvinfo : EIATTR_SPARSE_MMA_MASK
	.align		4
.L_105:
        /*0038*/ 	.byte	0x03, 0x50
        /*003a*/ 	.short	0x0000


	//----- nvinfo : EIATTR_MAXREG_COUNT
	.align		4
        /*003c*/ 	.byte	0x03, 0x1b
        /*003e*/ 	.short	0x00ff


	//----- nvinfo : EIATTR_EXTERNS
	.align		4
        /*0040*/ 	.byte	0x04, 0x0f
        /*0042*/ 	.short	(.L_107 - .L_106)


	//   ....[0]....
	.align		4
.L_106:
        /*0044*/ 	.word	index@(vprintf)


	//----- nvinfo : EIATTR_MERCURY_ISA_VERSION
	.align		4
.L_107:
        /*0048*/ 	.byte	0x03, 0x5f
        /*004a*/ 	.short	0x0101


	//----- nvinfo : EIATTR_VRC_CTA_INIT_COUNT
	.align		4
        /*004c*/ 	.byte	0x02, 0x4a
	.zero		1
	.zero		1


	//----- nvinfo : EIATTR_SYSCALL_OFFSETS
	.align		4
        /*0050*/ 	.byte	0x04, 0x46
        /*0052*/ 	.short	(.L_109 - .L_108)


	//   ....[0]....
.L_108:
        /*0054*/ 	.word	0x00001650


	//----- nvinfo : EIATTR_EXIT_INSTR_OFFSETS
	.align		4
.L_109:
        /*0058*/ 	.byte	0x04, 0x1c
        /*005a*/ 	.short	(.L_111 - .L_110)


	//   ....[0]....
.L_110:
        /*005c*/ 	.word	0x000000c0


	//   ....[1]....
        /*0060*/ 	.word	0x00001580


	//   ....[2]....
        /*0064*/ 	.word	0x00001660


	//----- nvinfo : EIATTR_CRS_STACK_SIZE
	.align		4
.L_111:
        /*0068*/ 	.byte	0x04, 0x1e
        /*006a*/ 	.short	(.L_113 - .L_112)
.L_112:
        /*006c*/ 	.word	0x00000000


	//----- nvinfo : EIATTR_CBANK_PARAM_SIZE
	.align		4
.L_113:
        /*0070*/ 	.byte	0x03, 0x19
        /*0072*/ 	.short	0x0014


	//----- nvinfo : EIATTR_PARAM_CBANK
	.align		4
        /*0074*/ 	.byte	0x04, 0x0a
        /*0076*/ 	.short	(.L_115 - .L_114)
	.align		4
.L_114:
        /*0078*/ 	.word	index@(.nv.constant0._Z26layer_normalization_kernelP10CiphertextS0_i)
        /*007c*/ 	.short	0x0380
        /*007e*/ 	.short	0x0014


	//----- nvinfo : EIATTR_SW_WAR
	.align		4
.L_115:
        /*0080*/ 	.byte	0x04, 0x36
        /*0082*/ 	.short	(.L_117 - .L_116)
.L_116:
        /*0084*/ 	.word	0x00000008
.L_117:


//--------------------- .nv.info._Z15matrix_multiplyPK10CiphertextS1_PS_iii --------------------------
	.section	.nv.info._Z15matrix_multiplyPK10CiphertextS1_PS_iii,"",@"SHT_CUDA_INFO"
	.sectionflags	@""
	.align	4


	//----- nvinfo : EIATTR_CUDA_API_VERSION
	.align		4
        /*0000*/ 	.byte	0x04, 0x37
        /*0002*/ 	.short	(.L_119 - .L_118)
.L_118:
        /*0004*/ 	.word	0x00000082


	//----- nvinfo : EIATTR_KPARAM_INFO
	.align		4
.L_119:
        /*0008*/ 	.byte	0x04, 0x17
        /*000a*/ 	.short	(.L_121 - .L_120)
.L_120:
        /*000c*/ 	.word	0x00000000
        /*0010*/ 	.short	0x0005
        /*0012*/ 	.short	0x0020
        /*0014*/ 	.byte	0x00, 0xf0, 0x11, 0x00


	//----- nvinfo : EIATTR_KPARAM_INFO
	.align		4
.L_121:
        /*0018*/ 	.byte	0x04, 0x17
        /*001a*/ 	.short	(.L_123 - .L_122)
.L_122:
        /*001c*/ 	.word	0x00000000
        /*0020*/ 	.short	0x0004
        /*0022*/ 	.short	0x001c
        /*0024*/ 	.byte	0x00, 0xf0, 0x11, 0x00


	//----- nvinfo : EIATTR_KPARAM_INFO
	.align		4
.L_123:
        /*0028*/ 	.byte	0x04, 0x17
        /*002a*/ 	.short	(.L_125 - .L_124)
.L_124:
        /*002c*/ 	.word	0x00000000
        /*0030*/ 	.short	0x0003
        /*0032*/ 	.short	0x0018
        /*0034*/ 	.byte	0x00, 0xf0, 0x11, 0x00


	//----- nvinfo : EIATTR_KPARAM_INFO
	.align		4
.L_125:
        /*0038*/ 	.byte	0x04, 0x17
        /*003a*/ 	.short	(.L_127 - .L_126)
.L_126:
        /*003c*/ 	.word	0x00000000
        /*0040*/ 	.short	0x0002
        /*0042*/ 	.short	0x0010
        /*0044*/ 	.byte	0x00, 0xf5, 0x21, 0x00


	//----- nvinfo : EIATTR_KPARAM_INFO
	.align		4
.L_127:
        /*0048*/ 	.byte	0x04, 0x17
        /*004a*/ 	.short	(.L_129 - .L_128)
.L_128:
        /*004c*/ 	.word	0x00000000
        /*0050*/ 	.short	0x0001
        /*0052*/ 	.short	0x0008
        /*0054*/ 	.byte	0x00, 0xf5, 0x21, 0x00


	//----- nvinfo : EIATTR_KPARAM_INFO
	.align		4
.L_129:
        /*0058*/ 	.byte	0x04, 0x17
        /*005a*/ 	.short	(.L_131 - .L_130)
.L_130:
        /*005c*/ 	.word	0x00000000
        /*0060*/ 	.short	0x0000
        /*0062*/ 	.short	0x0000
        /*0064*/ 	.byte	0x00, 0xf5, 0x21, 0x00


	//----- nvinfo : EIATTR_SPARSE_MMA_MASK
	.align		4
.L_131:
        /*0068*/ 	.byte	0x03, 0x50
        /*006a*/ 	.short	0x0000


	//----- nvinfo : EIATTR_MAXREG_COUNT
	.align		4
        /*006c*/ 	.byte	0x03, 0x1b
        /*006e*/ 	.short	0x00ff


	//----- nvinfo : EIATTR_EXTERNS
	.align		4
        /*0070*/ 	.byte	0x04, 0x0f
        /*0072*/ 	.short	(.L_133 - .L_132)


	//   ....[0]....
	.align		4
.L_132:
        /*0074*/ 	.word	index@(vprintf)


	//----- nvinfo : EIATTR_MERCURY_ISA_VERSION
	.align		4
.L_133:
        /*0078*/ 	.byte	0x03, 0x5f
        /*007a*/ 	.short	0x0101


	//----- nvinfo : EIATTR_VRC_CTA_INIT_COUNT
	.align		4
        /*007c*/ 	.byte	0x02, 0x4a
	.zero		1
	.zero		1


	//----- nvinfo : EIATTR_SYSCALL_OFFSETS
	.align		4
        /*0080*/ 	.byte	0x04, 0x46
        /*0082*/ 	.short	(.L_135 - .L_134)


	//   ....[0]....
.L_134:
        /*0084*/ 	.word	0x00000d30


	//----- nvinfo : EIATTR_EXIT_INSTR_OFFSETS
	.align		4
.L_135:
        /*0088*/ 	.byte	0x04, 0x1c
        /*008a*/ 	.short	(.L_137 - .L_136)


	//   ....[0]....
.L_136:
        /*008c*/ 	.word	0x00000120


	//   ....[1]....
        /*0090*/ 	.word	0x00000c90


	//   ....[2]....
        /*0094*/ 	.word	0x00000d40


	//----- nvinfo : EIATTR_CRS_STACK_SIZE
	.align		4
.L_137:
        /*0098*/ 	.byte	0x04, 0x1e
        /*009a*/ 	.short	(.L_139 - .L_138)
.L_138:
        /*009c*/ 	.word	0x00000000


	//----- nvinfo : EIATTR_CBANK_PARAM_SIZE
	.align		4
.L_139:
        /*00a0*/ 	.byte	0x03, 0x19
        /*00a2*/ 	.short	0x0024


	//----- nvinfo : EIATTR_PARAM_CBANK
	.align		4
        /*00a4*/ 	.byte	0x04, 0x0a
        /*00a6*/ 	.short	(.L_141 - .L_140)
	.align		4
.L_140:
        /*00a8*/ 	.word	index@(.nv.constant0._Z15matrix_multiplyPK10CiphertextS1_PS_iii)
        /*00ac*/ 	.short	0x0380
        /*00ae*/ 	.short	0x0024


	//----- nvinfo : EIATTR_SW_WAR
	.align		4
.L_141:
        /*00b0*/ 	.byte	0x04, 0x36
        /*00b2*/ 	.short	(.L_143 - .L_142)
.L_142:
        /*00b4*/ 	.word	0x00000008
.L_143:


//--------------------- .nv.info._Z11debugKernelP10CiphertextPK16TransformerLayerP15CerberusSqueezeii --------------------------
	.section	.nv.info._Z11debugKernelP10CiphertextPK16TransformerLayerP15CerberusSqueezeii,"",@"SHT_CUDA_INFO"
	.sectionflags	@""
	.align	4


	//----- nvinfo : EIATTR_CUDA_API_VERSION
	.align		4
        /*0000*/ 	.byte	0x04, 0x37
        /*0002*/ 	.short	(.L_145 - .L_144)
.L_144:
        /*0004*/ 	.word	0x00000082


	//----- nvinfo : EIATTR_KPARAM_INFO
	.align		4
.L_145:
        /*0008*/ 	.byte	0x04, 0x17
        /*000a*/ 	.short	(.L_147 - .L_146)
.L_146:
        /*000c*/ 	.word	0x00000000
        /*0010*/ 	.short	0x0004
        /*0012*/ 	.short	0x001c
        /*0014*/ 	.byte	0x00, 0xf0, 0x11, 0x00


	//----- nvinfo : EIATTR_KPARAM_INFO
	.align		4
.L_147:
        /*0018*/ 	.byte	0x04, 0x17
        /*001a*/ 	.short	(.L_149 - .L_148)
.L_148:
        /*001c*/ 	.word	0x00000000
        /*0020*/ 	.short	0x0003
        /*0022*/ 	.short	0x0018
        /*0024*/ 	.byte	0x00, 0xf0, 0x11, 0x00


	//----- nvinfo : EIATTR_KPARAM_INFO
	.align		4
.L_149:
        /*0028*/ 	.byte	0x04, 0x17
        /*002a*/ 	.short	(.L_151 - .L_150)
.L_150:
        /*002c*/ 	.word	0x00000000
        /*0030*/ 	.short	0x0002
        /*0032*/ 	.short	0x0010
        /*0034*/ 	.byte	0x00, 0xf5, 0x21, 0x00


	//----- nvinfo : EIATTR_KPARAM_INFO
	.align		4
.L_151:
        /*0038*/ 	.byte	0x04, 0x17
        /*003a*/ 	.short	(.L_153 - .L_152)
.L_152:
        /*003c*/ 	.word	0x00000000
        /*0040*/ 	.short	0x0001
        /*0042*/ 	.short	0x0008
        /*0044*/ 	.byte	0x00, 0xf5, 0x21, 0x00


	//----- nvinfo : EIATTR_KPARAM_INFO
	.align		4
.L_153:
        /*0048*/ 	.byte	0x04, 0x17
        /*004a*/ 	.short	(.L_155 - .L_154)
.L_154:
        /*004c*/ 	.word	0x00000000
        /*0050*/ 	.short	0x0000
        /*0052*/ 	.short	0x0000
        /*0054*/ 	.byte	0x00, 0xf5, 0x21, 0x00


	//----- nvinfo : EIATTR_SPARSE_MMA_MASK
	.align		4
.L_155:
        /*0058*/ 	.byte	0x03, 0x50
        /*005a*/ 	.short	0x0000


	//----- nvinfo : EIATTR_MAXREG_COUNT
	.align		4
        /*005c*/ 	.byte	0x03, 0x1b
        /*005e*/ 	.short	0x00ff


	//----- nvinfo : EIATTR_EXTERNS
	.align		4
        /*0060*/ 	.byte	0x04, 0x0f
        /*0062*/ 	.short	(.L_157 - .L_156)


	//   ....[0]....
	.align		4
.L_156:
        /*0064*/ 	.word	index@(vprintf)


	//----- nvinfo : EIATTR_MERCURY_ISA_VERSION
	.align		4
.L_157:
        /*0068*/ 	.byte	0x03, 0x5f
        /*006a*/ 	.short	0x0101


	//----- nvinfo : EIATTR_VRC_CTA_INIT_COUNT
	.align		4
        /*006c*/ 	.byte	0x02, 0x4a
	.zero		1
	.zero		1


	//----- nvinfo : EIATTR_SYSCALL_OFFSETS
	.align		4
        /*0070*/ 	.byte	0x04, 0x46
        /*0072*/ 	.short	(.L_159 - .L_158)


	//   ....[0]....
.L_158:
        /*0074*/ 	.word	0x00000170


	//   ....[1]....
        /*0078*/ 	.word	0x000002e0


	//   ....[2]....
        /*007c*/ 	.word	0x000003a0


	//   ....[3]....
        /*0080*/ 	.word	0x00000500


	//   ....[4]....
        /*0084*/ 	.word	0x00000630


	//   ....[5]....
        /*0088*/ 	.word	0x000007c0


	//   ....[6]....
        /*008c*/ 	.word	0x00000880


	//   ....[7]....
        /*0090*/ 	.word	0x00000930


	//   ....[8]....
        /*0094*/ 	.word	0x00000ae0


	//   ....[9]....
        /*0098*/ 	.word	0x00000b70


	//----- nvinfo : EIATTR_EXIT_INSTR_OFFSETS
	.align		4
.L_159:
        /*009c*/ 	.byte	0x04, 0x1c
        /*009e*/ 	.short	(.L_161 - .L_160)


	//   ....[0]....
.L_160:
        /*00a0*/ 	.word	0x000000b0


	//   ....[1]....
        /*00a4*/ 	.word	0x00000af0


	//   ....[2]....
        /*00a8*/ 	.word	0x00000b80


	//----- nvinfo : EIATTR_CRS_STACK_SIZE
	.align		4
.L_161:
        /*00ac*/ 	.byte	0x04, 0x1e
        /*00ae*/ 	.short	(.L_163 - .L_162)
.L_162:
        /*00b0*/ 	.word	0x00000000


	//----- nvinfo : EIATTR_CBANK_PARAM_SIZE
	.align		4
.L_163:
        /*00b4*/ 	.byte	0x03, 0x19
        /*00b6*/ 	.short	0x0020


	//----- nvinfo : EIATTR_PARAM_CBANK
	.align		4
        /*00b8*/ 	.byte	0x04, 0x0a
        /*00ba*/ 	.short	(.L_165 - .L_164)
	.align		4
.L_164:
        /*00bc*/ 	.word	index@(.nv.constant0._Z11debugKernelP10CiphertextPK16TransformerLayerP15CerberusSqueezeii)
        /*00c0*/ 	.short	0x0380
        /*00c2*/ 	.short	0x0020


	//----- nvinfo : EIATTR_SW_WAR
	.align		4
.L_165:
        /*00c4*/ 	.byte	0x04, 0x36
        /*00c6*/ 	.short	(.L_167 - .L_166)
.L_166:
        /*00c8*/ 	.word	0x00000008
.L_167:


//--------------------- .nv.info._Z14verifyPointersP10CiphertextPK16TransformerLayerP15CerberusSqueezeii --------------------------
	.section	.nv.info._Z14verifyPointersP10CiphertextPK16TransformerLayerP15CerberusSqueezeii,"",@"SHT_CUDA_INFO"
	.sectionflags	@""
	.align	4


	//----- nvinfo : EIATTR_CUDA_API_VERSION
	.align		4
        /*0000*/ 	.byte	0x04, 0x37
        /*0002*/ 	.short	(.L_169 - .L_168)
.L_168:
        /*0004*/ 	.word	0x00000082


	//----- nvinfo : EIATTR_KPARAM_INFO
	.align		4
.L_169:
        /*0008*/ 	.byte	0x04, 0x17
        /*000a*/ 	.short	(.L_171 - .L_170)
.L_170:
        /*000c*/ 	.word	0x00000000
        /*0010*/ 	.short	0x0004
        /*0012*/ 	.short	0x001c
        /*0014*/ 	.byte	0x00, 0xf0, 0x11, 0x00


	//----- nvinfo : EIATTR_KPARAM_INFO
	.align		4
.L_171:
        /*0018*/ 	.byte	0x04, 0x17
        /*001a*/ 	.short	(.L_173 - .L_172)
.L_172:
        /*001c*/ 	.word	0x00000000
        /*0020*/ 	.short	0x0003
        /*0022*/ 	.short	0x0018
        /*0024*/ 	.byte	0x00, 0xf0, 0x11, 0x00


	//----- nvinfo : EIATTR_KPARAM_INFO
	.align		4
.L_173:
        /*0028*/ 	.byte	0x04, 0x17
        /*002a*/ 	.short	(.L_175 - .L_174)
.L_174:
        /*002c*/ 	.word	0x00000000
        /*0030*/ 	.short	0x0002
        /*0032*/ 	.short	0x0010
        /*0034*/ 	.byte	0x00, 0xf5, 0x21, 0x00


	//----- nvinfo : EIATTR_KPARAM_INFO
	.align		4
.L_175:
        /*0038*/ 	.byte	0x04, 0x17
        /*003a*/ 	.short	(.L_177 - .L_176)
.L_176:
        /*003c*/ 	.word	0x00000000
        /*0040*/ 	.short	0x0001
        /*0042*/ 	.short	0x0008
        /*0044*/ 	.byte	0x00, 0xf5, 0x21, 0x00


	//----- nvinfo : EIATTR_KPARAM_INFO
	.align		4
.L_177:
        /*0048*/ 	.byte	0x04, 0x17
        /*004a*/ 	.short	(.L_179 - .L_178)
.L_178:
        /*004c*/ 	.word	0x00000000
        /*0050*/ 	.short	0x0000
        /*0052*/ 	.short	0x0000
        /*0054*/ 	.byte	0x00, 0xf5, 0x21, 0x00


	//----- nvinfo : EIATTR_SPARSE_MMA_MASK
	.align		4
.L_179:
        /*0058*/ 	.byte	0x03, 0x50
        /*005a*/ 	.short	0x0000


	//----- nvinfo : EIATTR_MAXREG_COUNT
	.align		4
        /*005c*/ 	.byte	0x03, 0x1b
        /*005e*/ 	.short	0x00ff


	//----- nvinfo : EIATTR_EXTERNS
	.align		4
        /*0060*/ 	.byte	0x04, 0x0f
        /*0062*/ 	.short	(.L_181 - .L_180)


	//   ....[0]....
	.align		4
.L_180:
        /*0064*/ 	.word	index@(vprintf)


	//----- nvinfo : EIATTR_MERCURY_ISA_VERSION
	.align		4
.L_181:
        /*0068*/ 	.byte	0x03, 0x5f
        /*006a*/ 	.short	0x0101


	//----- nvinfo : EIATTR_VRC_CTA_INIT_COUNT
	.align		4
        /*006c*/ 	.byte	0x02, 0x4a
	.zero		1
	.zero		1


	//----- nvinfo : EIATTR_SYSCALL_OFFSETS
	.align		4
        /*0070*/ 	.byte	0x04, 0x46
        /*0072*/ 	.short	(.L_183 - .L_182)


	//   ....[0]....
.L_182:
        /*0074*/ 	.word	0x00000110


	//   ....[1]....
        /*0078*/ 	.word	0x000001b0


	//   ....[2]....
        /*007c*/ 	.word	0x00000250


	//   ....[3]....
        /*0080*/ 	.word	0x000002f0


	//   ....[4]....
        /*0084*/ 	.word	0x00000410


	//   ....[5]....
        /*0088*/ 	.word	0x000004e0


	//   ....[6]....
        /*008c*/ 	.word	0x000005b0


	//   ....[7]....
        /*0090*/ 	.word	0x00000680


	//   ....[8]....
        /*0094*/ 	.word	0x000007a0


	//----- nvinfo : EIATTR_EXIT_INSTR_OFFSETS
	.align		4
.L_183:
        /*0098*/ 	.byte	0x04, 0x1c
        /*009a*/ 	.short	(.L_185 - .L_184)


	//   ....[0]....
.L_184:
        /*009c*/ 	.word	0x00000090


	//   ....[1]....
        /*00a0*/ 	.word	0x000006c0


	//   ....[2]....
        /*00a4*/ 	.word	0x000007b0


	//----- nvinfo : EIATTR_CRS_STACK_SIZE
	.align		4
.L_185:
        /*00a8*/ 	.byte	0x04, 0x1e
        /*00aa*/ 	.short	(.L_187 - .L_186)
.L_186:
        /*00ac*/ 	.word	0x00000000


	//----- nvinfo : EIATTR_CBANK_PARAM_SIZE
	.align		4
.L_187:
        /*00b0*/ 	.byte	0x03, 0x19
        /*00b2*/ 	.short	0x0020


	//----- nvinfo : EIATTR_PARAM_CBANK
	.align		4
        /*00b4*/ 	.byte	0x04, 0x0a
        /*00b6*/ 	.short	(.L_189 - .L_188)
	.align		4
.L_188:
        /*00b8*/ 	.word	index@(.nv.constant0._Z14verifyPointersP10CiphertextPK16TransformerLayerP15CerberusSqueezeii)
        /*00bc*/ 	.short	0x0380
        /*00be*/ 	.short	0x0020


	//----- nvinfo : EIATTR_SW_WAR
	.align		4
.L_189:
        /*00c0*/ 	.byte	0x04, 0x36
        /*00c2*/ 	.short	(.L_191 - .L_190)
.L_190:
        /*00c4*/ 	.word	0x00000008
.L_191:


//--------------------- .nv.info._Z41layer_normalization_with_cerberus_squeezeP10CiphertextPfS0_i --------------------------
	.section	.nv.info._Z41layer_normalization_with_cerberus_squeezeP10CiphertextPfS0_i,"",@"SHT_CUDA_INFO"
	.sectionflags	@""
	.align	4


	//----- nvinfo : EIATTR_CUDA_API_VERSION
	.align		4
        /*0000*/ 	.byte	0x04, 0x37
        /*0002*/ 	.short	(.L_193 - .L_192)
.L_192:
        /*0004*/ 	.word	0x00000082


	//----- nvinfo : EIATTR_KPARAM_INFO
	.align		4
.L_193:
        /*0008*/ 	.byte	0x04, 0x17
        /*000a*/ 	.short	(.L_195 - .L_194)
.L_194:
        /*000c*/ 	.word	0x00000000
        /*0010*/ 	.short	0x0003
        /*0012*/ 	.short	0x0018
        /*0014*/ 	.byte	0x00, 0xf0, 0x11, 0x00


	//----- nvinfo : EIATTR_KPARAM_INFO
	.align		4
.L_195:
        /*0018*/ 	.byte	0x04, 0x17
        /*001a*/ 	.short	(.L_197 - .L_196)
.L_196:
        /*001c*/ 	.word	0x00000000
        /*0020*/ 	.short	0x0002
        /*0022*/ 	.short	0x0010
        /*0024*/ 	.byte	0x00, 0xf5, 0x21, 0x00


	//----- nvinfo : EIATTR_KPARAM_INFO
	.align		4
.L_197:
        /*0028*/ 	.byte	0x04, 0x17
        /*002a*/ 	.short	(.L_199 - .L_198)
.L_198:
        /*002c*/ 	.word	0x00000000
        /*0030*/ 	.short	0x0001
        /*0032*/ 	.short	0x0008
        /*0034*/ 	.byte	0x00, 0xf5, 0x21, 0x00


	//----- nvinfo : EIATTR_KPARAM_INFO
	.align		4
.L_199:
        /*0038*/ 	.byte	0x04, 0x17
        /*003a*/ 	.short	(.L_201 - .L_200)
.L_200:
        /*003c*/ 	.word	0x00000000
        /*0040*/ 	.short	0x0000
        /*0042*/ 	.short	0x0000
        /*0044*/ 	.byte	0x00, 0xf5, 0x21, 0x00


	//----- nvinfo : EIATTR_SPARSE_MMA_MASK
	.align		4
.L_201:
        /*0048*/ 	.byte	0x03, 0x50
        /*004a*/ 	.short	0x0000


	//----- nvinfo : EIATTR_MAXREG_COUNT
	.align		4
        /*004c*/ 	.byte	0x03, 0x1b
        /*004e*/ 	.short	0x00ff


	//----- nvinfo : EIATTR_EXTERNS
	.align		4
        /*0050*/ 	.byte	0x04, 0x0f
        /*0052*/ 	.short	(.L_203 - .L_202)


	//   ....[0]....
	.align		4
.L_202:
        /*0054*/ 	.word	index@(vprintf)


	//----- nvinfo : EIATTR_MERCURY_ISA_VERSION
	.align		4
.L_203:
        /*0058*/ 	.byte	0x03, 0x5f
        /*005a*/ 	.short	0x0101


	//----- nvinfo : EIATTR_VRC_CTA_INIT_COUNT
	.align		4
        /*005c*/ 	.byte	0x02, 0x4a
	.zero		1
	.zero		1


	//----- nvinfo : EIATTR_SYSCALL_OFFSETS
	.align		4
        /*0060*/ 	.byte	0x04, 0x46
        /*0062*/ 	.short	(.L_205 - .L_204)


	//   ....[0]....
.L_204:
        /*0064*/ 	.word	0x00000f40


	//----- nvinfo : EIATTR_EXIT_INSTR_OFFSETS
	.align		4
.L_205:
        /*0068*/ 	.byte	0x04, 0x1c
        /*006a*/ 	.short	(.L_207 - .L_206)


	//   ....[0]....
.L_206:
        /*006c*/ 	.word	0x000000c0


	//   ....[1]....
        /*0070*/ 	.word	0x00000e70


	//   ....[2]....
        /*0074*/ 	.word	0x00000f50


	//----- nvinfo : EIATTR_CRS_STACK_SIZE
	.align		4
.L_207:
        /*0078*/ 	.byte	0x04, 0x1e
        /*007a*/ 	.short	(.L_209 - .L_208)
.L_208:
        /*007c*/ 	.word	0x00000000


	//----- nvinfo : EIATTR_CBANK_PARAM_SIZE
	.align		4
.L_209:
        /*0080*/ 	.byte	0x03, 0x19
        /*0082*/ 	.short	0x001c


	//----- nvinfo : EIATTR_PARAM_CBANK
	.align		4
        /*0084*/ 	.byte	0x04, 0x0a
        /*0086*/ 	.short	(.L_211 - .L_210)
	.align		4
.L_210:
        /*0088*/ 	.word	index@(.nv.constant0._Z41layer_normalization_with_cerberus_squeezeP10CiphertextPfS0_i)
        /*008c*/ 	.short	0x0380
        /*008e*/ 	.short	0x001c


	//----- nvinfo : EIATTR_SW_WAR
	.align		4
.L_211:
        /*0090*/ 	.byte	0x04, 0x36
        /*0092*/ 	.short	(.L_213 - .L_212)
.L_212:
        /*0094*/ 	.word	0x00000008
.L_213:


//--------------------- .nv.callgraph             --------------------------
	.section	.nv.callgraph,"",@"SHT_CUDA_CALLGRAPH"
	.align	4
	.sectionentsize	8
	.align		4
        /*0000*/ 	.word	0x00000000
	.align		4
        /*0004*/ 	.word	0xffffffff
	.align		4
        /*0008*/ 	.word	index@(_Z27optimized_transformer_layerP10CiphertextPK16TransformerLayerP15CerberusSqueezeS0_ii)
	.align		4
        /*000c*/ 	.word	index@(vprintf)
	.align		4
        /*0010*/ 	.word	index@(_Z26layer_normalization_kernelP10CiphertextS0_i)
	.align		4
        /*0014*/ 	.word	index@(vprintf)
	.align		4
        /*0018*/ 	.word	index@(_Z15matrix_multiplyPK10CiphertextS1_PS_iii)
	.align		4
        /*001c*/ 	.word	index@(vprintf)
	.align		4
        /*0020*/ 	.word	index@(_Z11debugKernelP10CiphertextPK16TransformerLayerP15CerberusSqueezeii)
	.align		4
        /*0024*/ 	.word	index@(vprintf)
	.align		4
        /*0028*/ 	.word	index@(_Z14verifyPointersP10CiphertextPK16TransformerLayerP15CerberusSqueezeii)
	.align		4
        /*002c*/ 	.word	index@(vprintf)
	.align		4
        /*0030*/ 	.word	index@(_Z41layer_normalization_with_cerberus_squeezeP10CiphertextPfS0_i)
	.align		4
        /*0034*/ 	.word	index@(vprintf)
	.align		4
        /*0038*/ 	.word	0x00000000
	.align		4
        /*003c*/ 	.word	0xfffffffe
	.align		4
        /*0040*/ 	.word	0x00000000
	.align		4
        /*0044*/ 	.word	0xfffffffd
	.align		4
        /*0048*/ 	.word	0x00000000
	.align		4
        /*004c*/ 	.word	0xfffffffc


//--------------------- .nv.constant4             --------------------------
	.section	.nv.constant4,"a",@progbits
	.align	8
	.align		8
.nv.constant4:
        /*0000*/ 	.dword	vprintf
	.align		8
        /*0008*/ 	.dword	g_debugCounter
	.align		8
        /*0010*/ 	.dword	$str
	.align		8
        /*0018*/ 	.dword	$str$1
	.align		8
        /*0020*/ 	.dword	$str$2
	.align		8
        /*0028*/ 	.dword	$str$3
	.align		8
        /*0030*/ 	.dword	$str$4
	.align		8
        /*0038*/ 	.dword	$str$5
	.align		8
        /*0040*/ 	.dword	$str$6
	.align		8
        /*0048*/ 	.dword	$str$7
	.align		8
        /*0050*/ 	.dword	$str$8
	.align		8
        /*0058*/ 	.dword	$str$9
	.align		8
        /*0060*/ 	.dword	$str$10
	.align		8
        /*0068*/ 	.dword	$str$11
	.align		8
        /*0070*/ 	.dword	$str$12
	.align		8
        /*0078*/ 	.dword	$str$13
	.align		8
        /*0080*/ 	.dword	$str$14
	.align		8
        /*0088*/ 	.dword	$str$15
	.align		8
        /*0090*/ 	.dword	$str$16
	.align		8
        /*0098*/ 	.dword	$str$17
	.align		8
        /*00a0*/ 	.dword	$str$18
	.align		8
        /*00a8*/ 	.dword	$str$19
	.align		8
        /*00b0*/ 	.dword	$str$20


//--------------------- .text._Z27optimized_transformer_layerP10CiphertextPK16TransformerLayerP15CerberusSqueezeS0_ii --------------------------
	.section	.text._Z27optimized_transformer_layerP10CiphertextPK16TransformerLayerP15CerberusSqueezeS0_ii,"ax",@progbits
	.align	128
        .global         _Z27optimized_transformer_layerP10CiphertextPK16TransformerLayerP15CerberusSqueezeS0_ii
        .type           _Z27optimized_transformer_layerP10CiphertextPK16TransformerLayerP15CerberusSqueezeS0_ii,@function
        .size           _Z27optimized_transformer_layerP10CiphertextPK16TransformerLayerP15CerberusSqueezeS0_ii,(.L_x_158 - _Z27optimized_transformer_layerP10CiphertextPK16TransformerLayerP15CerberusSqueezeS0_ii)
        .other          _Z27optimized_transformer_layerP10CiphertextPK16TransformerLayerP15CerberusSqueezeS0_ii,@"STO_CUDA_ENTRY STV_DEFAULT"
_Z27optimized_transformer_layerP10CiphertextPK16TransformerLayerP15CerberusSqueezeS0_ii:
.text._Z27optimized_transformer_layerP10CiphertextPK16TransformerLayerP15CerberusSqueezeS0_ii:
[----:B------:R-:W0:Y:S01]  /*0000*/  LDC R1, c[0x0][0x37c] ;  /* 0x0000df00ff017b82 */ /* 0x000e220000000800 */
[----:B------:R-:W1:Y:S01]  /*0010*/  S2R R19, SR_TID.X ;  /* 0x0000000000137919 */ /* 0x000e620000002100 */
[----:B------:R-:W2:Y:S06]  /*0020*/  LDCU UR5, c[0x0][0x2fc] ;  /* 0x00005f80ff0577ac */ /* 0x000eac0008000800 */
[----:B------:R-:W1:Y:S01]  /*0030*/  S2UR UR6, SR_CTAID.X ;  /* 0x00000000000679c3 */ /* 0x000e620000002500 */
[----:B0-----:R-:W-:Y:S01]  /*0040*/  IADD3 R1, PT, PT, R1, -0x18, RZ ;  /* 0xffffffe801017810 */ /* 0x001fe20007ffe0ff */
[----:B------:R-:W0:Y:S01]  /*0050*/  LDCU.64 UR38, c[0x0][0x3a0] ;  /* 0x00007400ff2677ac */ /* 0x000e220008000a00 */
[----:B------:R-:W3:Y:S05]  /*0060*/  LDCU UR4, c[0x0][0x2f8] ;  /* 0x00005f00ff0477ac */ /* 0x000eea0008000800 */
[----:B------:R-:W1:Y:S01]  /*0070*/  LDC R22, c[0x0][0x360] ;  /* 0x0000d800ff167b82 */ /* 0x000e620000000800 */
[----:B0-----:R-:W-:Y:S01]  /*0080*/  UIMAD UR38, UR39, UR38, URZ ;  /* 0x00000026272672a4 */ /* 0x001fe2000f8e02ff */
[----:B---3--:R-:W-:-:S04]  /*0090*/  IADD3 R2, P1, PT, R1, UR4, RZ ;  /* 0x0000000401027c10 */ /* 0x008fc8000ff3e0ff */
[----:B--2---:R-:W-:Y:S01]  /*00a0*/  IADD3.X R18, PT, PT, RZ, UR5, RZ, P1, !PT ;  /* 0x00000005ff127c10 */ /* 0x004fe20008ffe4ff */
[----:B-1----:R-:W-:-:S05]  /*00b0*/  IMAD R22, R22, UR6, R19 ;  /* 0x0000000616167c24 */ /* 0x002fca000f8e0213 */
[----:B------:R-:W-:-:S13]  /*00c0*/  ISETP.GE.AND P0, PT, R22, UR38, PT ;  /* 0x0000002616007c0c */ /* 0x000fda000bf06270 */
[----:B------:R-:W-:Y:S05]  /*00d0*/  @P0 EXIT ;  /* 0x000000000000094d */ /* 0x000fea0003800000 */
[----:B------:R-:W0:Y:S01]  /*00e0*/  S2R R0, SR_LANEID ;  /* 0x0000000000007919 */ /* 0x000e220000000000 */
[----:B------:R-:W1:Y:S01]  /*00f0*/  LDC.64 R4, c[0x4][0x8] ;  /* 0x01000200ff047b82 */ /* 0x000e620000000a00 */
[----:B------:R-:W-:Y:S01]  /*0100*/  VOTEU.ANY UR4, UPT, PT ;  /* 0x0000000000047886 */ /* 0x000fe200038e0100 */
[----:B------:R-:W1:Y:S01]  /*0110*/  LDCU.64 UR36, c[0x0][0x358] ;  /* 0x00006b00ff2477ac */ /* 0x000e620008000a00 */
[----:B------:R-:W1:Y:S01]  /*0120*/  POPC R3, UR4 ;  /* 0x0000000400037d09 */ /* 0x000e620008000000 */
[----:B------:R-:W-:-:S04]  /*0130*/  UFLO.U32 UR5, UR4 ;  /* 0x00000004000572bd */ /* 0x000fc800080e0000 */
[----:B------:R-:W2:Y:S02]  /*0140*/  LDC.64 R16, c[0x0][0x380] ;  /* 0x0000e000ff107b82 */ /* 0x000ea40000000a00 */
[----:B0-----:R-:W-:-:S13]  /*0150*/  ISETP.EQ.U32.AND P0, PT, R0, UR5, PT ;  /* 0x0000000500007c0c */ /* 0x001fda000bf02070 */
[----:B-1----:R0:W-:Y:S01]  /*0160*/  @P0 REDG.E.ADD.STRONG.GPU desc[UR36][R4.64], R3 ;  /* 0x000000030400098e */ /* 0x0021e2000c12e124 */
[C---:B------:R-:W-:Y:S01]  /*0170*/  ISETP.GT.AND P0, PT, R22.reuse, 0x4, PT ;  /* 0x000000041600780c */ /* 0x040fe20003f04270 */
[----:B------:R-:W-:Y:S01]  /*0180*/  BSSY.RECONVERGENT B6, `(.L_x_0) ;  /* 0x0000013000067945 */ /* 0x000fe20003800200 */
[----:B--2---:R-:W-:-:S11]  /*0190*/  IMAD.WIDE R16, R22, 0x8, R16 ;  /* 0x0000000816107825 */ /* 0x004fd600078e0210 */
[----:B0-----:R-:W-:Y:S05]  /*01a0*/  @P0 BRA `(.L_x_1) ;  /* 0x0000000000400947 */ /* 0x001fea0003800000 */
[----:B------:R-:W2:Y:S01]  /*01b0*/  LDG.E R0, desc[UR36][R16.64] ;  /* 0x0000002410007981 */ /* 0x000ea2000c1e1900 */
[----:B------:R-:W0:Y:S03]  /*01c0*/  LDC.64 R14, c[0x4][0x78] ;  /* 0x01001e00ff0e7b82 */ /* 0x000e260000000a00 */
[----:B------:R-:W3:Y:S01]  /*01d0*/  LDG.E R10, desc[UR36][R16.64+0x4] ;  /* 0x00000424100a7981 */ /* 0x000ee2000c1e1900 */
[----:B------:R-:W-:Y:S01]  /*01e0*/  MOV R3, 0x0 ;  /* 0x0000000000037802 */ /* 0x000fe20000000f00 */
[----:B------:R-:W1:Y:S01]  /*01f0*/  LDCU.64 UR4, c[0x4][0x10] ;  /* 0x01000200ff0477ac */ /* 0x000e620008000a00 */
[----:B------:R-:W-:Y:S01]  /*0200*/  IMAD.MOV.U32 R6, RZ, RZ, R2 ;  /* 0x000000ffff067224 */ /* 0x000fe200078e0002 */
[----:B------:R-:W-:Y:S01]  /*0210*/  MOV R7, R18 ;  /* 0x0000001200077202 */ /* 0x000fe20000000f00 */
[----:B------:R4:W2:Y:S01]  /*0220*/  LDC.64 R12, c[0x4][R3] ;  /* 0x01000000030c7b82 */ /* 0x0008a20000000a00 */
[----:B-1----:R-:W-:Y:S01]  /*0230*/  MOV R4, UR4 ;  /* 0x0000000400047c02 */ /* 0x002fe20008000f00 */
[----:B0-----:R4:W-:Y:S01]  /*0240*/  STL.64 [R1], R14 ;  /* 0x0000000e01007387 */ /* 0x0019e20000100a00 */
[----:B------:R-:W-:Y:S01]  /*0250*/  MOV R5, UR5 ;  /* 0x0000000500057c02 */ /* 0x000fe20008000f00 */
[----:B--2---:R-:W0:Y:S02]  /*0260*/  F2F.F64.F32 R8, R0 ;  /* 0x0000000000087310 */ /* 0x004e240000201800 */
[----:B---3--:R4:W-:Y:S04]  /*0270*/  STL [R1+0x10], R10 ;  /* 0x0000100a01007387 */ /* 0x0089e80000100800 */
[----:B0-----:R4:W-:Y:S02]  /*0280*/  STL.64 [R1+0x8], R8 ;  /* 0x0000080801007387 */ /* 0x0019e40000100a00 */
[----:B------:R-:W-:-:S07]  /*0290*/  LEPC R20, `(.L_x_1) ;  /* 0x000000001014794e */ /* 0x000fce0000000000 */
[----:B----4-:R-:W-:Y:S05]  /*02a0*/  CALL.ABS.NOINC R12 ;  /* 0x000000000c007343 */ /* 0x010fea0003c00000 */
.L_x_1:
[----:B------:R-:W-:Y:S05]  /*02b0*/  BSYNC.RECONVERGENT B6 ;  /* 0x0000000000067941 */ /* 0x000fea0003800200 */
.L_x_0:
[----:B------:R-:W2:Y:S01]  /*02c0*/  LDG.E R4, desc[UR36][R16.64] ;  /* 0x0000002410047981 */ /* 0x000ea2000c1e1900 */
[----:B------:R-:W0:Y:S03]  /*02d0*/  LDC R0, c[0x0][0x3a4] ;  /* 0x0000e900ff007b82 */ /* 0x000e260000000800 */
[----:B------:R-:W3:Y:S01]  /*02e0*/  LDG.E R5, desc[UR36][R16.64+0x4] ;  /* 0x0000042410057981 */ /* 0x000ee2000c1e1900 */
[----:B------:R-:W-:Y:S01]  /*02f0*/  MOV R10, 0x400 ;  /* 0x00000400000a7802 */ /* 0x000fe20000000f00 */
[----:B------:R-:W-:Y:S05]  /*0300*/  WARPSYNC.ALL ;  /* 0x0000000000007948 */ /* 0x000fea0003800000 */
[----:B------:R-:W1:Y:S01]  /*0310*/  S2R R3, SR_CgaCtaId ;  /* 0x0000000000037919 */ /* 0x000e620000008800 */
[----:B------:R-:W4:Y:S01]  /*0320*/  LDC.64 R6, c[0x0][0x398] ;  /* 0x0000e600ff067b82 */ /* 0x000f220000000a00 */
[----:B------:R-:W-:Y:S01]  /*0330*/  BSSY.RECONVERGENT B0, `(.L_x_2) ;  /* 0x0000159000007945 */ /* 0x000fe20003800200 */
[----:B0-----:R-:W-:Y:S01]  /*0340*/  ISETP.GE.AND P0, PT, R19, R0, PT ;  /* 0x000000001300720c */ /* 0x001fe20003f06270 */
[----:B----4-:R-:W-:Y:S01]  /*0350*/  IMAD.WIDE R6, R22, 0x8, R6 ;  /* 0x0000000816067825 */ /* 0x010fe200078e0206 */
[----:B-1----:R-:W-:-:S04]  /*0360*/  LEA R10, R3, R10, 0x18 ;  /* 0x0000000a030a7211 */ /* 0x002fc800078ec0ff */
[C---:B------:R-:W-:Y:S01]  /*0370*/  LEA R8, R19.reuse, R10, 0x3 ;  /* 0x0000000a13087211 */ /* 0x040fe200078e18ff */
[----:B--2---:R0:W-:Y:S06]  /*0380*/  STG.E desc[UR36][R6.64], R4 ;  /* 0x0000000406007986 */ /* 0x0041ec000c101924 */
[----:B---3--:R0:W-:Y:S01]  /*0390*/  @!P0 STS.64 [R8], R4 ;  /* 0x0000000408008388 */ /* 0x0081e20000000a00 */
[----:B------:R-:W-:-:S03]  /*03a0*/  ISETP.NE.AND P0, PT, R19, RZ, PT ;  /* 0x000000ff1300720c */ /* 0x000fc60003f05270 */
[----:B------:R0:W-:Y:S01]  /*03b0*/  STG.E desc[UR36][R6.64+0x4], R5 ;  /* 0x0000040506007986 */ /* 0x0001e2000c101924 */
[----:B------:R-:W-:Y:S09]  /*03c0*/  BAR.SYNC.DEFER_BLOCKING 0x0 ;  /* 0x0000000000007b1d */ /* 0x000ff20000010000 */
[----:B------:R-:W-:Y:S05]  /*03d0*/  @P0 BRA `(.L_x_3) ;  /* 0x0000001400380947 */ /* 0x000fea0003800000 */
[C---:B------:R-:W-:Y:S01]  /*03e0*/  ISETP.GE.AND P2, PT, R0.reuse, 0x1, PT ;  /* 0x000000010000780c */ /* 0x040fe20003f46270 */
[----:B------:R-:W-:Y:S01]  /*03f0*/  HFMA2 R16, -RZ, RZ, 0, 0 ;  /* 0x00000000ff107431 */ /* 0x000fe200000001ff */
[----:B------:R-:W-:-:S11]  /*0400*/  VIMNMX R12, PT, PT, R0, 0x400, PT ;  /* 0x00000400000c7848 */ /* 0x000fd60003fe0100 */
[----:B------:R-:W-:Y:S05]  /*0410*/  @!P2 BRA `(.L_x_4) ;  /* 0x000000040084a947 */ /* 0x000fea0003800000 */
[----:B------:R-:W-:Y:S01]  /*0420*/  ISETP.GE.U32.AND P0, PT, R0, 0x10, PT ;  /* 0x000000100000780c */ /* 0x000fe20003f06070 */
[----:B------:R-:W-:Y:S01]  /*0430*/  IMAD.MOV.U32 R3, RZ, RZ, RZ ;  /* 0x000000ffff037224 */ /* 0x000fe200078e00ff */
[----:B------:R-:W-:Y:S02]  /*0440*/  LOP3.LUT R23, R12, 0xf, RZ, 0xc0, !PT ;  /* 0x0000000f0c177812 */ /* 0x000fe400078ec0ff */
[----:B------:R-:W-:Y:S02]  /*0450*/  MOV R16, RZ ;  /* 0x000000ff00107202 */ /* 0x000fe40000000f00 */
[----:B------:R-:W-:-:S07]  /*0460*/  ISETP.NE.AND P1, PT, R23, RZ, PT ;  /* 0x000000ff1700720c */ /* 0x000fce0003f25270 */
[----:B------:R-:W-:Y:S06]  /*0470*/  @!P0 BRA `(.L_x_5) ;  /* 0x0000000000b08947 */ /* 0x000fec0003800000 */
[C---:B------:R-:W-:Y:S02]  /*0480*/  LOP3.LUT R0, R12.reuse, 0xffff, RZ, 0xc0, !PT ;  /* 0x0000ffff0c007812 */ /* 0x040fe400078ec0ff */
[----:B------:R-:W-:Y:S02]  /*0490*/  LOP3.LUT R3, R12, 0x7f0, RZ, 0xc0, !PT ;  /* 0x000007f00c037812 */ /* 0x000fe400078ec0ff */
[----:B------:R-:W-:Y:S02]  /*04a0*/  SHF.R.U32.HI R0, RZ, 0x4, R0 ;  /* 0x00000004ff007819 */ /* 0x000fe40000011600 */
[----:B------:R-:W-:Y:S02]  /*04b0*/  MOV R16, RZ ;  /* 0x000000ff00107202 */ /* 0x000fe40000000f00 */
[----:B------:R-:W-:-:S04]  /*04c0*/  SHF.L.U32 R0, R0, 0x4, RZ ;  /* 0x0000000400007819 */ /* 0x000fc800000006ff */
[----:B0-----:R-:W-:Y:S02]  /*04d0*/  LOP3.LUT R5, R0, 0x7f0, RZ, 0xe2, !PT ;  /* 0x000007f000057812 */ /* 0x001fe400078ee2ff */
[----:B------:R-:W-:Y:S02]  /*04e0*/  IADD3 R0, PT, PT, R10, 0x40, RZ ;  /* 0x000000400a007810 */ /* 0x000fe40007ffe0ff */
[----:B------:R-:W-:-:S07]  /*04f0*/  IADD3 R5, PT, PT, -R5, RZ, RZ ;  /* 0x000000ff05057210 */ /* 0x000fce0007ffe1ff */
.L_x_6:
[----:B------:R-:W0:Y:S01]  /*0500*/  LDS R17, [R0+-0x40] ;  /* 0xffffc00000117984 */ /* 0x000e220000000800 */
[----:B------:R-:W-:-:S03]  /*0510*/  VIADD R5, R5, 0x10 ;  /* 0x0000001005057836 */ /* 0x000fc60000000000 */
[----:B------:R-:W1:Y:S02]  /*0520*/  LDS R20, [R0+-0x38] ;  /* 0xffffc80000147984 */ /* 0x000e640000000800 */
[----:B------:R-:W-:Y:S02]  /*0530*/  ISETP.NE.AND P0, PT, R5, RZ, PT ;  /* 0x000000ff0500720c */ /* 0x000fe40003f05270 */
[----:B------:R-:W2:Y:S04]  /*0540*/  LDS R25, [R0+-0x30] ;  /* 0xffffd00000197984 */ /* 0x000ea80000000800 */
[----:B------:R-:W3:Y:S04]  /*0550*/  LDS R21, [R0+-0x28] ;  /* 0xffffd80000157984 */ /* 0x000ee80000000800 */
[----:B------:R-:W4:Y:S04]  /*0560*/  LDS R15, [R0+-0x20] ;  /* 0xffffe000000f7984 */ /* 0x000f280000000800 */
[----:B------:R-:W5:Y:S04]  /*0570*/  LDS R14, [R0+-0x18] ;  /* 0xffffe800000e7984 */ /* 0x000f680000000800 */
[----:B------:R-:W5:Y:S04]  /*0580*/  LDS R4, [R0+-0x10] ;  /* 0xfffff00000047984 */ /* 0x000f680000000800 */
[----:B------:R-:W5:Y:S04]  /*0590*/  LDS R13, [R0+-0x8] ;  /* 0xfffff800000d7984 */ /* 0x000f680000000800 */
[----:B------:R-:W5:Y:S04]  /*05a0*/  LDS R11, [R0] ;  /* 0x00000000000b7984 */ /* 0x000f680000000800 */
[----:B------:R-:W5:Y:S01]  /*05b0*/  LDS R9, [R0+0x8] ;  /* 0x0000080000097984 */ /* 0x000f620000000800 */
[----:B0-----:R-:W-:-:S03]  /*05c0*/  FADD R17, R17, R16 ;  /* 0x0000001011117221 */ /* 0x001fc60000000000 */
[----:B------:R-:W0:Y:S01]  /*05d0*/  LDS R16, [R0+0x10] ;  /* 0x0000100000107984 */ /* 0x000e220000000800 */
[----:B-1----:R-:W-:-:S03]  /*05e0*/  FADD R20, R17, R20 ;  /* 0x0000001411147221 */ /* 0x002fc60000000000 */
[----:B------:R-:W1:Y:S01]  /*05f0*/  LDS R17, [R0+0x18] ;  /* 0x0000180000117984 */ /* 0x000e620000000800 */
[----:B--2---:R-:W-:-:S03]  /*0600*/  FADD R24, R20, R25 ;  /* 0x0000001914187221 */ /* 0x004fc60000000000 */
[----:B------:R-:W2:Y:S01]  /*0610*/  LDS R20, [R0+0x20] ;  /* 0x0000200000147984 */ /* 0x000ea20000000800 */
[----:B---3--:R-:W-:-:S03]  /*0620*/  FADD R24, R24, R21 ;  /* 0x0000001518187221 */ /* 0x008fc60000000000 */
[----:B------:R-:W3:Y:S01]  /*0630*/  LDS R21, [R0+0x28] ;  /* 0x0000280000157984 */ /* 0x000ee20000000800 */
[----:B----4-:R-:W-:-:S03]  /*0640*/  FADD R25, R24, R15 ;  /* 0x0000000f18197221 */ /* 0x010fc60000000000 */
[----:B------:R-:W4:Y:S01]  /*0650*/  LDS R15, [R0+0x30] ;  /* 0x00003000000f7984 */ /* 0x000f220000000800 */
[----:B-----5:R-:W-:-:S03]  /*0660*/  FADD R25, R25, R14 ;  /* 0x0000000e19197221 */ /* 0x020fc60000000000 */
[----:B------:R5:W4:Y:S01]  /*0670*/  LDS R14, [R0+0x38] ;  /* 0x00003800000e7984 */ /* 0x000b220000000800 */
[----:B------:R-:W-:-:S04]  /*0680*/  FADD R4, R25, R4 ;  /* 0x0000000419047221 */ /* 0x000fc80000000000 */
[----:B------:R-:W-:Y:S01]  /*0690*/  FADD R4, R4, R13 ;  /* 0x0000000d04047221 */ /* 0x000fe20000000000 */
[----:B-----5:R-:W-:-:S03]  /*06a0*/  IADD3 R0, PT, PT, R0, 0x80, RZ ;  /* 0x0000008000007810 */ /* 0x020fc60007ffe0ff */
[----:B------:R-:W-:-:S04]  /*06b0*/  FADD R4, R4, R11 ;  /* 0x0000000b04047221 */ /* 0x000fc80000000000 */
[----:B------:R-:W-:-:S04]  /*06c0*/  FADD R9, R4, R9 ;  /* 0x0000000904097221 */ /* 0x000fc80000000000 */
[----:B0-----:R-:W-:-:S04]  /*06d0*/  FADD R16, R9, R16 ;  /* 0x0000001009107221 */ /* 0x001fc80000000000 */
[----:B-1----:R-:W-:-:S04]  /*06e0*/  FADD R17, R16, R17 ;  /* 0x0000001110117221 */ /* 0x002fc80000000000 */
[----:B--2---:R-:W-:-:S04]  /*06f0*/  FADD R20, R17, R20 ;  /* 0x0000001411147221 */ /* 0x004fc80000000000 */
[----:B---3--:R-:W-:-:S04]  /*0700*/  FADD R20, R20, R21 ;  /* 0x0000001514147221 */ /* 0x008fc80000000000 */
[----:B----4-:R-:W-:-:S04]  /*0710*/  FADD R15, R20, R15 ;  /* 0x0000000f140f7221 */ /* 0x010fc80000000000 */
[----:B------:R-:W-:Y:S01]  /*0720*/  FADD R16, R15, R14 ;  /* 0x0000000e0f107221 */ /* 0x000fe20000000000 */
[----:B------:R-:W-:Y:S06]  /*0730*/  @P0 BRA `(.L_x_6) ;  /* 0xfffffffc00700947 */ /* 0x000fec000383ffff */
.L_x_5:
[----:B------:R-:W-:Y:S05]  /*0740*/  @!P1 BRA `(.L_x_4) ;  /* 0x0000000000b89947 */ /* 0x000fea0003800000 */
[----:B------:R-:W-:Y:S02]  /*0750*/  ISETP.GE.U32.AND P0, PT, R23, 0x8, PT ;  /* 0x000000081700780c */ /* 0x000fe40003f06070 */
[----:B------:R-:W-:-:S04]  /*0760*/  LOP3.LUT R17, R12, 0x7, RZ, 0xc0, !PT ;  /* 0x000000070c117812 */ /* 0x000fc800078ec0ff */
[----:B------:R-:W-:-:S07]  /*0770*/  ISETP.NE.AND P1, PT, R17, RZ, PT ;  /* 0x000000ff1100720c */ /* 0x000fce0003f25270 */
[----:B------:R-:W-:Y:S06]  /*0780*/  @!P0 BRA `(.L_x_7) ;  /* 0x0000000000488947 */ /* 0x000fec0003800000 */
[C---:B------:R-:W-:Y:S02]  /*0790*/  LEA R0, R3.reuse, R10, 0x3 ;  /* 0x0000000a03007211 */ /* 0x040fe400078e18ff */
[----:B------:R-:W-:-:S03]  /*07a0*/  IADD3 R3, PT, PT, R3, 0x8, RZ ;  /* 0x0000000803037810 */ /* 0x000fc60007ffe0ff */
[----:B0-----:R-:W0:Y:S04]  /*07b0*/  LDS R5, [R0] ;  /* 0x0000000000057984 */ /* 0x001e280000000800 */
[----:B------:R-:W1:Y:S04]  /*07c0*/  LDS R14, [R0+0x8] ;  /* 0x00000800000e7984 */ /* 0x000e680000000800 */
[----:B------:R-:W2:Y:S04]  /*07d0*/  LDS R4, [R0+0x10] ;  /* 0x0000100000047984 */ /* 0x000ea80000000800 */
[----:B------:R-:W3:Y:S04]  /*07e0*/  LDS R13, [R0+0x18] ;  /* 0x00001800000d7984 */ /* 0x000ee80000000800 */
[----:B------:R-:W4:Y:S04]  /*07f0*/  LDS R9, [R0+0x20] ;  /* 0x0000200000097984 */ /* 0x000f280000000800 */
[----:B------:R-:W5:Y:S04]  /*0800*/  LDS R15, [R0+0x28] ;  /* 0x00002800000f7984 */ /* 0x000f680000000800 */
[----:B------:R-:W5:Y:S04]  /*0810*/  LDS R11, [R0+0x30] ;  /* 0x00003000000b7984 */ /* 0x000f680000000800 */
[----:B------:R-:W5:Y:S01]  /*0820*/  LDS R21, [R0+0x38] ;  /* 0x0000380000157984 */ /* 0x000f620000000800 */
[----:B0-----:R-:W-:-:S04]  /*0830*/  FADD R5, R16, R5 ;  /* 0x0000000510057221 */ /* 0x001fc80000000000 */
[----:B-1----:R-:W-:-:S04]  /*0840*/  FADD R5, R5, R14 ;  /* 0x0000000e05057221 */ /* 0x002fc80000000000 */
[----:B--2---:R-:W-:-:S04]  /*0850*/  FADD R4, R5, R4 ;  /* 0x0000000405047221 */ /* 0x004fc80000000000 */
[----:B---3--:R-:W-:-:S04]  /*0860*/  FADD R4, R4, R13 ;  /* 0x0000000d04047221 */ /* 0x008fc80000000000 */
[----:B----4-:R-:W-:-:S04]  /*0870*/  FADD R4, R4, R9 ;  /* 0x0000000904047221 */ /* 0x010fc80000000000 */
[----:B-----5:R-:W-:-:S04]  /*0880*/  FADD R4, R4, R15 ;  /* 0x0000000f04047221 */ /* 0x020fc80000000000 */
[----:B------:R-:W-:-:S04]  /*0890*/  FADD R4, R4, R11 ;  /* 0x0000000b04047221 */ /* 0x000fc80000000000 */
[----:B------:R-:W-:-:S07]  /*08a0*/  FADD R16, R4, R21 ;  /* 0x0000001504107221 */ /* 0x000fce0000000000 */
.L_x_7:
[----:B------:R-:W-:Y:S05]  /*08b0*/  @!P1 BRA `(.L_x_4) ;  /* 0x00000000005c9947 */ /* 0x000fea0003800000 */
[----:B------:R-:W-:Y:S02]  /*08c0*/  ISETP.GE.U32.AND P0, PT, R17, 0x4, PT ;  /* 0x000000041100780c */ /* 0x000fe40003f06070 */
[----:B------:R-:W-:-:S04]  /*08d0*/  LOP3.LUT R0, R12, 0x3, RZ, 0xc0, !PT ;  /* 0x000000030c007812 */ /* 0x000fc800078ec0ff */
[----:B------:R-:W-:-:S07]  /*08e0*/  ISETP.NE.AND P1, PT, R0, RZ, PT ;  /* 0x000000ff0000720c */ /* 0x000fce0003f25270 */
[----:B------:R-:W-:Y:S06]  /*08f0*/  @!P0 BRA `(.L_x_8) ;  /* 0x0000000000288947 */ /* 0x000fec0003800000 */
[C---:B0-----:R-:W-:Y:S01]  /*0900*/  LEA R4, R3.reuse, R10, 0x3 ;  /* 0x0000000a03047211 */ /* 0x041fe200078e18ff */
[----:B------:R-:W-:-:S04]  /*0910*/  VIADD R3, R3, 0x4 ;  /* 0x0000000403037836 */ /* 0x000fc80000000000 */
[----:B------:R-:W0:Y:S04]  /*0920*/  LDS R5, [R4] ;  /* 0x0000000004057984 */ /* 0x000e280000000800 */
[----:B------:R-:W1:Y:S04]  /*0930*/  LDS R9, [R4+0x8] ;  /* 0x0000080004097984 */ /* 0x000e680000000800 */
[----:B------:R-:W2:Y:S04]  /*0940*/  LDS R14, [R4+0x10] ;  /* 0x00001000040e7984 */ /* 0x000ea80000000800 */
[----:B------:R-:W3:Y:S01]  /*0950*/  LDS R11, [R4+0x18] ;  /* 0x00001800040b7984 */ /* 0x000ee20000000800 */
[----:B0-----:R-:W-:-:S04]  /*0960*/  FADD R16, R16, R5 ;  /* 0x0000000510107221 */ /* 0x001fc80000000000 */
[----:B-1----:R-:W-:-:S04]  /*0970*/  FADD R9, R16, R9 ;  /* 0x0000000910097221 */ /* 0x002fc80000000000 */
[----:B--2---:R-:W-:-:S04]  /*0980*/  FADD R14, R9, R14 ;  /* 0x0000000e090e7221 */ /* 0x004fc80000000000 */
[----:B---3--:R-:W-:-:S07]  /*0990*/  FADD R16, R14, R11 ;  /* 0x0000000b0e107221 */ /* 0x008fce0000000000 */
.L_x_8:
[----:B------:R-:W-:Y:S05]  /*09a0*/  @!P1 BRA `(.L_x_4) ;  /* 0x0000000000209947 */ /* 0x000fea0003800000 */
[----:B------:R-:W-:Y:S02]  /*09b0*/  LEA R3, R3, R10, 0x3 ;  /* 0x0000000a03037211 */ /* 0x000fe400078e18ff */
[----:B------:R-:W-:-:S07]  /*09c0*/  IADD3 R0, PT, PT, -R0, RZ, RZ ;  /* 0x000000ff00007210 */ /* 0x000fce0007ffe1ff */
.L_x_9:
[----:B0-----:R0:W1:Y:S01]  /*09d0*/  LDS R5, [R3] ;  /* 0x0000000003057984 */ /* 0x0010620000000800 */
[----:B------:R-:W-:-:S04]  /*09e0*/  IADD3 R0, PT, PT, R0, 0x1, RZ ;  /* 0x0000000100007810 */ /* 0x000fc80007ffe0ff */
[----:B------:R-:W-:Y:S02]  /*09f0*/  ISETP.NE.AND P0, PT, R0, RZ, PT ;  /* 0x000000ff0000720c */ /* 0x000fe40003f05270 */
[----:B0-----:R-:W-:Y:S01]  /*0a00*/  IADD3 R3, PT, PT, R3, 0x8, RZ ;  /* 0x0000000803037810 */ /* 0x001fe20007ffe0ff */
[----:B-1----:R-:W-:-:S10]  /*0a10*/  FADD R16, R5, R16 ;  /* 0x0000001005107221 */ /* 0x002fd40000000000 */
[----:B------:R-:W-:Y:S05]  /*0a20*/  @P0 BRA `(.L_x_9) ;  /* 0xfffffffc00e80947 */ /* 0x000fea000383ffff */
.L_x_4:
[----:B------:R-:W-:-:S04]  /*0a30*/  I2FP.F32.S32 R3, R12 ;  /* 0x0000000c00037245 */ /* 0x000fc80000201400 */
[----:B------:R-:W0:Y:S08]  /*0a40*/  MUFU.RCP R0, R3 ;  /* 0x0000000300007308 */ /* 0x000e300000001000 */
[----:B------:R-:W1:Y:S01]  /*0a50*/  FCHK P0, R16, R3 ;  /* 0x0000000310007302 */ /* 0x000e620000000000 */
[----:B0-----:R-:W-:-:S04]  /*0a60*/  FFMA R5, -R3, R0, 1 ;  /* 0x3f80000003057423 */ /* 0x001fc80000000100 */
[----:B------:R-:W-:-:S04]  /*0a70*/  FFMA R0, R0, R5, R0 ;  /* 0x0000000500007223 */ /* 0x000fc80000000000 */
[----:B------:R-:W-:-:S04]  /*0a80*/  FFMA R9, R0, R16, RZ ;  /* 0x0000001000097223 */ /* 0x000fc800000000ff */
[----:B------:R-:W-:-:S04]  /*0a90*/  FFMA R4, -R3, R9, R16 ;  /* 0x0000000903047223 */ /* 0x000fc80000000110 */
[----:B------:R-:W-:Y:S01]  /*0aa0*/  FFMA R9, R0, R4, R9 ;  /* 0x0000000400097223 */ /* 0x000fe20000000009 */
[----:B-1----:R-:W-:Y:S06]  /*0ab0*/  @!P0 BRA `(.L_x_10) ;  /* 0x0000000000108947 */ /* 0x002fec0003800000 */
[----:B------:R-:W-:Y:S01]  /*0ac0*/  IMAD.MOV.U32 R0, RZ, RZ, R16 ;  /* 0x000000ffff007224 */ /* 0x000fe200078e0010 */
[----:B------:R-:W-:-:S07]  /*0ad0*/  MOV R15, 0xaf0 ;  /* 0x00000af0000f7802 */ /* 0x000fce0000000f00 */
[----:B------:R-:W-:Y:S05]  /*0ae0*/  CALL.REL.NOINC `($__internal_1_$__cuda_sm3x_div_rn_noftz_f32_slowpath) ;  /* 0x0000001c00387944 */ /* 0x000fea0003c00000 */
[----:B------:R-:W-:-:S07]  /*0af0*/  MOV R9, R17 ;  /* 0x0000001100097202 */ /* 0x000fce0000000f00 */
.L_x_10:
[----:B------:R-:W-:Y:S01]  /*0b00*/  HFMA2 R24, -RZ, RZ, 0, 0 ;  /* 0x00000000ff187431 */ /* 0x000fe200000001ff */
[----:B------:R-:W-:Y:S06]  /*0b10*/  @!P2 BRA `(.L_x_11) ;  /* 0x00000004003ca947 */ /* 0x000fec0003800000 */
[----:B------:R-:W0:Y:S01]  /*0b20*/  LDCU UR4, c[0x0][0x3a4] ;  /* 0x00007480ff0477ac */ /* 0x000e220008000800 */
[----:B------:R-:W-:Y:S02]  /*0b30*/  LOP3.LUT R17, R12, 0x7, RZ, 0xc0, !PT ;  /* 0x000000070c117812 */ /* 0x000fe400078ec0ff */
[----:B------:R-:W-:Y:S02]  /*0b40*/  MOV R24, RZ ;  /* 0x000000ff00187202 */ /* 0x000fe40000000f00 */
[----:B------:R-:W-:Y:S02]  /*0b50*/  ISETP.NE.AND P1, PT, R17, RZ, PT ;  /* 0x000000ff1100720c */ /* 0x000fe40003f25270 */
[----:B------:R-:W-:Y:S01]  /*0b60*/  MOV R5, RZ ;  /* 0x000000ff00057202 */ /* 0x000fe20000000f00 */
[----:B0-----:R-:W-:-:S09]  /*0b70*/  UISETP.GE.U32.AND UP0, UPT, UR4, 0x8, UPT ;  /* 0x000000080400788c */ /* 0x001fd2000bf06070 */
[----:B------:R-:W-:Y:S05]  /*0b80*/  BRA.U !UP0, `(.L_x_12) ;  /* 0x0000000108907547 */ /* 0x000fea000b800000 */
[C---:B------:R-:W-:Y:S02]  /*0b90*/  LOP3.LUT R0, R12.reuse, 0xffff, RZ, 0xc0, !PT ;  /* 0x0000ffff0c007812 */ /* 0x040fe400078ec0ff */
[----:B------:R-:W-:Y:S02]  /*0ba0*/  LOP3.LUT R5, R12, 0x7f8, RZ, 0xc0, !PT ;  /* 0x000007f80c057812 */ /* 0x000fe400078ec0ff */
[----:B------:R-:W-:Y:S02]  /*0bb0*/  SHF.R.U32.HI R0, RZ, 0x3, R0 ;  /* 0x00000003ff007819 */ /* 0x000fe40000011600 */
[----:B------:R-:W-:-:S03]  /*0bc0*/  MOV R24, RZ ;  /* 0x000000ff00187202 */ /* 0x000fc60000000f00 */
[----:B------:R-:W-:-:S05]  /*0bd0*/  IMAD.SHL.U32 R0, R0, 0x8, RZ ;  /* 0x0000000800007824 */ /* 0x000fca00078e00ff */
[----:B------:R-:W-:Y:S02]  /*0be0*/  LOP3.LUT R11, R0, 0x7f8, RZ, 0xe2, !PT ;  /* 0x000007f8000b7812 */ /* 0x000fe400078ee2ff */
[----:B------:R-:W-:Y:S02]  /*0bf0*/  IADD3 R0, PT, PT, R10, 0x20, RZ ;  /* 0x000000200a007810 */ /* 0x000fe40007ffe0ff */
[----:B------:R-:W-:-:S07]  /*0c00*/  IADD3 R11, PT, PT, -R11, RZ, RZ ;  /* 0x000000ff0b0b7210 */ /* 0x000fce0007ffe1ff */
.L_x_13:
[----:B------:R-:W0:Y:S01]  /*0c10*/  LDS R28, [R0+-0x20] ;  /* 0xffffe000001c7984 */ /* 0x000e220000000800 */
[----:B------:R-:W-:-:S03]  /*0c20*/  IADD3 R11, PT, PT, R11, 0x8, RZ ;  /* 0x000000080b0b7810 */ /* 0x000fc60007ffe0ff */
[----:B------:R-:W1:Y:S01]  /*0c30*/  LDS R21, [R0+-0x18] ;  /* 0xffffe80000157984 */ /* 0x000e620000000800 */
[----:B------:R-:W-:-:S03]  /*0c40*/  ISETP.NE.AND P0, PT, R11, RZ, PT ;  /* 0x000000ff0b00720c */ /* 0x000fc60003f05270 */
[----:B------:R-:W2:Y:S04]  /*0c50*/  LDS R15, [R0+-0x10] ;  /* 0xfffff000000f7984 */ /* 0x000ea80000000800 */
[----:B------:R-:W3:Y:S04]  /*0c60*/  LDS R26, [R0+-0x8] ;  /* 0xfffff800001a7984 */ /* 0x000ee80000000800 */
[----:B------:R-:W4:Y:S04]  /*0c70*/  LDS R20, [R0] ;  /* 0x0000000000147984 */ /* 0x000f280000000800 */
[----:B------:R-:W5:Y:S04]  /*0c80*/  LDS R4, [R0+0x8] ;  /* 0x0000080000047984 */ /* 0x000f680000000800 */
[----:B------:R-:W5:Y:S04]  /*0c90*/  LDS R14, [R0+0x10] ;  /* 0x00001000000e7984 */ /* 0x000f680000000800 */
[----:B------:R0:W5:Y:S02]  /*0ca0*/  LDS R16, [R0+0x18] ;  /* 0x0000180000107984 */ /* 0x0001640000000800 */
[----:B0-----:R-:W-:-:S02]  /*0cb0*/  VIADD R0, R0, 0x40 ;  /* 0x0000004000007836 */ /* 0x001fc40000000000 */
[----:B------:R-:W-:-:S04]  /*0cc0*/  FADD R13, R28, -R9 ;  /* 0x800000091c0d7221 */ /* 0x000fc80000000000 */
[----:B------:R-:W-:Y:S01]  /*0cd0*/  FFMA R13, R13, R13, R24 ;  /* 0x0000000d0d0d7223 */ /* 0x000fe20000000018 */
[----:B-1----:R-:W-:-:S04]  /*0ce0*/  FADD R24, -R9, R21 ;  /* 0x0000001509187221 */ /* 0x002fc80000000100 */
[----:B------:R-:W-:Y:S01]  /*0cf0*/  FFMA R13, R24, R24, R13 ;  /* 0x00000018180d7223 */ /* 0x000fe2000000000d */
[----:B--2---:R-:W-:Y:S01]  /*0d00*/  FADD R24, R15, -R9 ;  /* 0x800000090f187221 */ /* 0x004fe20000000000 */
[----:B---3--:R-:W-:-:S03]  /*0d10*/  FADD R26, -R9, R26 ;  /* 0x0000001a091a7221 */ /* 0x008fc60000000100 */
[----:B------:R-:W-:Y:S01]  /*0d20*/  FFMA R13, R24, R24, R13 ;  /* 0x00000018180d7223 */ /* 0x000fe2000000000d */
[----:B----4-:R-:W-:-:S03]  /*0d30*/  FADD R20, R20, -R9 ;  /* 0x8000000914147221 */ /* 0x010fc60000000000 */
[----:B------:R-:W-:Y:S01]  /*0d40*/  FFMA R13, R26, R26, R13 ;  /* 0x0000001a1a0d7223 */ /* 0x000fe2000000000d */
[----:B-----5:R-:W-:-:S03]  /*0d50*/  FADD R4, -R9, R4 ;  /* 0x0000000409047221 */ /* 0x020fc60000000100 */
[----:B------:R-:W-:Y:S01]  /*0d60*/  FFMA R13, R20, R20, R13 ;  /* 0x00000014140d7223 */ /* 0x000fe2000000000d */
[----:B------:R-:W-:-:S03]  /*0d70*/  FADD R14, R14, -R9 ;  /* 0x800000090e0e7221 */ /* 0x000fc60000000000 */
[----:B------:R-:W-:Y:S01]  /*0d80*/  FFMA R13, R4, R4, R13 ;  /* 0x00000004040d7223 */ /* 0x000fe2000000000d */
[----:B------:R-:W-:-:S03]  /*0d90*/  FADD R16, -R9, R16 ;  /* 0x0000001009107221 */ /* 0x000fc60000000100 */
[----:B------:R-:W-:-:S04]  /*0da0*/  FFMA R13, R14, R14, R13 ;  /* 0x0000000e0e0d7223 */ /* 0x000fc8000000000d */
[----:B------:R-:W-:Y:S01]  /*0db0*/  FFMA R24, R16, R16, R13 ;  /* 0x0000001010187223 */ /* 0x000fe2000000000d */
[----:B------:R-:W-:Y:S06]  /*0dc0*/  @P0 BRA `(.L_x_13) ;  /* 0xfffffffc00900947 */ /* 0x000fec000383ffff */
.L_x_12:
[----:B------:R-:W-:Y:S05]  /*0dd0*/  @!P1 BRA `(.L_x_11) ;  /* 0x00000000008c9947 */ /* 0x000fea0003800000 */
[----:B------:R-:W-:Y:S02]  /*0de0*/  ISETP.GE.U32.AND P0, PT, R17, 0x4, PT ;  /* 0x000000041100780c */ /* 0x000fe40003f06070 */
[----:B------:R-:W-:-:S04]  /*0df0*/  LOP3.LUT R13, R12, 0x3, RZ, 0xc0, !PT ;  /* 0x000000030c0d7812 */ /* 0x000fc800078ec0ff */
[----:B------:R-:W-:-:S07]  /*0e00*/  ISETP.NE.AND P1, PT, R13, RZ, PT ;  /* 0x000000ff0d00720c */ /* 0x000fce0003f25270 */
[----:B------:R-:W-:Y:S06]  /*0e10*/  @!P0 BRA `(.L_x_14) ;  /* 0x0000000000388947 */ /* 0x000fec0003800000 */
[C---:B------:R-:W-:Y:S02]  /*0e20*/  LEA R0, R5.reuse, R10, 0x3 ;  /* 0x0000000a05007211 */ /* 0x040fe400078e18ff */
[----:B------:R-:W-:-:S03]  /*0e30*/  IADD3 R5, PT, PT, R5, 0x4, RZ ;  /* 0x0000000405057810 */ /* 0x000fc60007ffe0ff */
[----:B------:R-:W0:Y:S04]  /*0e40*/  LDS R4, [R0] ;  /* 0x0000000000047984 */ /* 0x000e280000000800 */
[----:B------:R-:W1:Y:S04]  /*0e50*/  LDS R16, [R0+0x8] ;  /* 0x0000080000107984 */ /* 0x000e680000000800 */
[----:B------:R-:W2:Y:S04]  /*0e60*/  LDS R14, [R0+0x10] ;  /* 0x00001000000e7984 */ /* 0x000ea80000000800 */
[----:B------:R-:W3:Y:S01]  /*0e70*/  LDS R20, [R0+0x18] ;  /* 0x0000180000147984 */ /* 0x000ee20000000800 */
[----:B0-----:R-:W-:-:S04]  /*0e80*/  FADD R11, R4, -R9 ;  /* 0x80000009040b7221 */ /* 0x001fc80000000000 */
[----:B------:R-:W-:Y:S01]  /*0e90*/  FFMA R11, R11, R11, R24 ;  /* 0x0000000b0b0b7223 */ /* 0x000fe20000000018 */
[----:B-1----:R-:W-:Y:S01]  /*0ea0*/  FADD R4, -R9, R16 ;  /* 0x0000001009047221 */ /* 0x002fe20000000100 */
[----:B--2---:R-:W-:-:S03]  /*0eb0*/  FADD R14, R14, -R9 ;  /* 0x800000090e0e7221 */ /* 0x004fc60000000000 */
[----:B------:R-:W-:Y:S01]  /*0ec0*/  FFMA R11, R4, R4, R11 ;  /* 0x00000004040b7223 */ /* 0x000fe2000000000b */
[----:B---3--:R-:W-:-:S03]  /*0ed0*/  FADD R24, -R9, R20 ;  /* 0x0000001409187221 */ /* 0x008fc60000000100 */
[----:B------:R-:W-:-:S04]  /*0ee0*/  FFMA R11, R14, R14, R11 ;  /* 0x0000000e0e0b7223 */ /* 0x000fc8000000000b */
[----:B------:R-:W-:-:S07]  /*0ef0*/  FFMA R24, R24, R24, R11 ;  /* 0x0000001818187223 */ /* 0x000fce000000000b */
.L_x_14:
[----:B------:R-:W-:Y:S05]  /*0f00*/  @!P1 BRA `(.L_x_11) ;  /* 0x0000000000409947 */ /* 0x000fea0003800000 */
[----:B------:R-:W-:Y:S02]  /*0f10*/  ISETP.NE.AND P0, PT, R13, 0x1, PT ;  /* 0x000000010d00780c */ /* 0x000fe40003f05270 */
[----:B------:R-:W-:-:S04]  /*0f20*/  LOP3.LUT R0, R12, 0x1, RZ, 0xc0, !PT ;  /* 0x000000010c007812 */ /* 0x000fc800078ec0ff */
[----:B------:R-:W-:-:S07]  /*0f30*/  ISETP.NE.U32.AND P1, PT, R0, 0x1, PT ;  /* 0x000000010000780c */ /* 0x000fce0003f25070 */
[----:B------:R-:W-:Y:S06]  /*0f40*/  @!P0 BRA `(.L_x_15) ;  /* 0x0000000000208947 */ /* 0x000fec0003800000 */
[C---:B------:R-:W-:Y:S02]  /*0f50*/  LEA R0, R5.reuse, R10, 0x3 ;  /* 0x0000000a05007211 */ /* 0x040fe400078e18ff */
[----:B------:R-:W-:-:S03]  /*0f60*/  IADD3 R5, PT, PT, R5, 0x2, RZ ;  /* 0x0000000205057810 */ /* 0x000fc60007ffe0ff */
[----:B------:R-:W0:Y:S04]  /*0f70*/  LDS R4, [R0] ;  /* 0x0000000000047984 */ /* 0x000e280000000800 */
[----:B------:R-:W1:Y:S01]  /*0f80*/  LDS R14, [R0+0x8] ;  /* 0x00000800000e7984 */ /* 0x000e620000000800 */
[----:B0-----:R-:W-:Y:S01]  /*0f90*/  FADD R11, R4, -R9 ;  /* 0x80000009040b7221 */ /* 0x001fe20000000000 */
[----:B-1----:R-:W-:-:S03]  /*0fa0*/  FADD R13, -R9, R14 ;  /* 0x0000000e090d7221 */ /* 0x002fc60000000100 */
[----:B------:R-:W-:-:S04]  /*0fb0*/  FFMA R24, R11, R11, R24 ;  /* 0x0000000b0b187223 */ /* 0x000fc80000000018 */
[----:B------:R-:W-:-:S07]  /*0fc0*/  FFMA R24, R13, R13, R24 ;  /* 0x0000000d0d187223 */ /* 0x000fce0000000018 */
.L_x_15:
[----:B------:R-:W-:-:S05]  /*0fd0*/  @!P1 IMAD R5, R5, 0x8, R10 ;  /* 0x0000000805059824 */ /* 0x000fca00078e020a */
[----:B------:R-:W0:Y:S02]  /*0fe0*/  @!P1 LDS R0, [R5] ;  /* 0x0000000005009984 */ /* 0x000e240000000800 */
[----:B0-----:R-:W-:-:S04]  /*0ff0*/  @!P1 FADD R11, R0, -R9 ;  /* 0x80000009000b9221 */ /* 0x001fc80000000000 */
[----:B------:R-:W-:-:S07]  /*1000*/  @!P1 FFMA R24, R11, R11, R24 ;  /* 0x0000000b0b189223 */ /* 0x000fce0000000018 */
.L_x_11:
[----:B------:R-:W0:Y:S01]  /*1010*/  MUFU.RCP R0, R3 ;  /* 0x0000000300007308 */ /* 0x000e220000001000 */
[----:B------:R-:W1:Y:S01]  /*1020*/  LDC R4, c[0x0][0x3a4] ;  /* 0x0000e900ff047b82 */ /* 0x000e620000000800 */
[----:B------:R-:W-:Y:S06]  /*1030*/  BSSY.RECONVERGENT B1, `(.L_x_16) ;  /* 0x000000d000017945 */ /* 0x000fec0003800200 */
[----:B------:R-:W2:Y:S01]  /*1040*/  FCHK P0, R24, R3 ;  /* 0x0000000318007302 */ /* 0x000ea20000000000 */
[----:B0-----:R-:W-:-:S04]  /*1050*/  FFMA R5, -R3, R0, 1 ;  /* 0x3f80000003057423 */ /* 0x001fc80000000100 */
[----:B------:R-:W-:-:S04]  /*1060*/  FFMA R0, R0, R5, R0 ;  /* 0x0000000500007223 */ /* 0x000fc80000000000 */
[----:B------:R-:W-:Y:S01]  /*1070*/  FFMA R5, R0, R24, RZ ;  /* 0x0000001800057223 */ /* 0x000fe200000000ff */
[----:B-1----:R-:W-:-:S03]  /*1080*/  ISETP.GE.AND P2, PT, R4, 0x1, PT ;  /* 0x000000010400780c */ /* 0x002fc60003f46270 */
[----:B------:R-:W-:-:S04]  /*1090*/  FFMA R4, -R3, R5, R24 ;  /* 0x0000000503047223 */ /* 0x000fc80000000118 */
[----:B------:R-:W-:Y:S01]  /*10a0*/  FFMA R0, R0, R4, R5 ;  /* 0x0000000400007223 */ /* 0x000fe20000000005 */
[----:B--2---:R-:W-:Y:S06]  /*10b0*/  @!P0 BRA `(.L_x_17) ;  /* 0x0000000000108947 */ /* 0x004fec0003800000 */
[----:B------:R-:W-:Y:S02]  /*10c0*/  MOV R0, R24 ;  /* 0x0000001800007202 */ /* 0x000fe40000000f00 */
[----:B------:R-:W-:-:S07]  /*10d0*/  MOV R15, 0x10f0 ;  /* 0x000010f0000f7802 */ /* 0x000fce0000000f00 */
[----:B------:R-:W-:Y:S05]  /*10e0*/  CALL.REL.NOINC `($__internal_1_$__cuda_sm3x_div_rn_noftz_f32_slowpath) ;  /* 0x0000001400b87944 */ /* 0x000fea0003c00000 */
[----:B------:R-:W-:-:S07]  /*10f0*/  MOV R0, R17 ;  /* 0x0000001100007202 */ /* 0x000fce0000000f00 */
.L_x_17:
[----:B------:R-:W-:Y:S05]  /*1100*/  BSYNC.RECONVERGENT B1 ;  /* 0x0000000000017941 */ /* 0x000fea0003800200 */
.L_x_16:
[----:B------:R-:W-:Y:S05]  /*1110*/  @!P2 BRA `(.L_x_3) ;  /* 0x0000000400e8a947 */ /* 0x000fea0003800000 */
[----:B------:R-:W-:Y:S01]  /*1120*/  FADD R0, R0, 9.9999997473787516356e-06 ;  /* 0x3727c5ac00007421 */ /* 0x000fe20000000000 */
[----:B------:R-:W-:Y:S03]  /*1130*/  BSSY.RECONVERGENT B1, `(.L_x_18) ;  /* 0x000000c000017945 */ /* 0x000fe60003800200 */
[----:B------:R0:W1:Y:S01]  /*1140*/  MUFU.RSQ R5, R0 ;  /* 0x0000000000057308 */ /* 0x0000620000001400 */
[----:B------:R-:W-:-:S04]  /*1150*/  IADD3 R3, PT, PT, R0, -0xd000000, RZ ;  /* 0xf300000000037810 */ /* 0x000fc80007ffe0ff */
[----:B------:R-:W-:-:S13]  /*1160*/  ISETP.GT.U32.AND P0, PT, R3, 0x727fffff, PT ;  /* 0x727fffff0300780c */ /* 0x000fda0003f04070 */
[----:B01----:R-:W-:Y:S05]  /*1170*/  @!P0 BRA `(.L_x_19) ;  /* 0x00000000000c8947 */ /* 0x003fea0003800000 */
[----:B------:R-:W-:-:S07]  /*1180*/  MOV R15, 0x11a0 ;  /* 0x000011a0000f7802 */ /* 0x000fce0000000f00 */
[----:B------:R-:W-:Y:S05]  /*1190*/  CALL.REL.NOINC `($__internal_0_$__cuda_sm20_sqrt_rn_f32_slowpath) ;  /* 0x0000001400347944 */ /* 0x000fea0003c00000 */
[----:B------:R-:W-:Y:S05]  /*11a0*/  BRA `(.L_x_20) ;  /* 0x0000000000107947 */ /* 0x000fea0003800000 */
.L_x_19:
[----:B------:R-:W-:Y:S01]  /*11b0*/  FMUL.FTZ R3, R0, R5 ;  /* 0x0000000500037220 */ /* 0x000fe20000410000 */
[----:B------:R-:W-:-:S03]  /*11c0*/  FMUL.FTZ R4, R5, 0.5 ;  /* 0x3f00000005047820 */ /* 0x000fc60000410000 */
[----:B------:R-:W-:-:S04]  /*11d0*/  FFMA R0, -R3, R3, R0 ;  /* 0x0000000303007223 */ /* 0x000fc80000000100 */
[----:B------:R-:W-:-:S07]  /*11e0*/  FFMA R3, R0, R4, R3 ;  /* 0x0000000400037223 */ /* 0x000fce0000000003 */
.L_x_20:
[----:B------:R-:W-:Y:S05]  /*11f0*/  BSYNC.RECONVERGENT B1 ;  /* 0x0000000000017941 */ /* 0x000fea0003800200 */
.L_x_18:
[----:B------:R-:W0:Y:S01]  /*1200*/  LDCU UR4, c[0x0][0x3a4] ;  /* 0x00007480ff0477ac */ /* 0x000e220008000800 */
[----:B------:R-:W-:Y:S01]  /*1210*/  HFMA2 R13, -RZ, RZ, 0, 0 ;  /* 0x00000000ff0d7431 */ /* 0x000fe200000001ff */
[----:B------:R-:W-:Y:S01]  /*1220*/  LOP3.LUT R11, R12, 0x3, RZ, 0xc0, !PT ;  /* 0x000000030c0b7812 */ /* 0x000fe200078ec0ff */
[----:B0-----:R-:W-:-:S09]  /*1230*/  UISETP.GE.U32.AND UP0, UPT, UR4, 0x4, UPT ;  /* 0x000000040400788c */ /* 0x001fd2000bf06070 */
[----:B------:R-:W-:Y:S05]  /*1240*/  BRA.U !UP0, `(.L_x_21) ;  /* 0x0000000508387547 */ /* 0x000fea000b800000 */
[C---:B------:R-:W-:Y:S02]  /*1250*/  LOP3.LUT R0, R12.reuse, 0xffff, RZ, 0xc0, !PT ;  /* 0x0000ffff0c007812 */ /* 0x040fe400078ec0ff */
[----:B------:R-:W-:Y:S02]  /*1260*/  LOP3.LUT R13, R12, 0x7fc, RZ, 0xc0, !PT ;  /* 0x000007fc0c0d7812 */ /* 0x000fe400078ec0ff */
[----:B------:R-:W-:Y:S02]  /*1270*/  SHF.R.U32.HI R0, RZ, 0x2, R0 ;  /* 0x00000002ff007819 */ /* 0x000fe40000011600 */
[----:B------:R-:W-:-:S03]  /*1280*/  IADD3 R14, PT, PT, R10, 0x10, RZ ;  /* 0x000000100a0e7810 */ /* 0x000fc60007ffe0ff */
[----:B------:R-:W-:-:S05]  /*1290*/  IMAD.SHL.U32 R0, R0, 0x4, RZ ;  /* 0x0000000400007824 */ /* 0x000fca00078e00ff */
[----:B------:R-:W-:-:S04]  /*12a0*/  LOP3.LUT R0, R0, 0x7fc, RZ, 0xe2, !PT ;  /* 0x000007fc00007812 */ /* 0x000fc800078ee2ff */
[----:B------:R-:W-:-:S07]  /*12b0*/  IADD3 R12, PT, PT, -R0, RZ, RZ ;  /* 0x000000ff000c7210 */ /* 0x000fce0007ffe1ff */
.L_x_30:
[----:B------:R-:W0:Y:S01]  /*12c0*/  LDS R0, [R14+-0x10] ;  /* 0xfffff0000e007984 */ /* 0x000e220000000800 */
[----:B------:R-:W1:Y:S01]  /*12d0*/  MUFU.RCP R4, R3 ;  /* 0x0000000300047308 */ /* 0x000e620000001000 */
[----:B------:R-:W-:Y:S01]  /*12e0*/  IADD3 R12, PT, PT, R12, 0x4, RZ ;  /* 0x000000040c0c7810 */ /* 0x000fe20007ffe0ff */
[----:B------:R-:W-:Y:S03]  /*12f0*/  BSSY.RECONVERGENT B1, `(.L_x_22) ;  /* 0x000000d000017945 */ /* 0x000fe60003800200 */
[----:B------:R-:W-:Y:S01]  /*1300*/  ISETP.NE.AND P2, PT, R12, RZ, PT ;  /* 0x000000ff0c00720c */ /* 0x000fe20003f45270 */
[----:B-1----:R-:W-:-:S04]  /*1310*/  FFMA R5, R4, -R3, 1 ;  /* 0x3f80000004057423 */ /* 0x002fc80000000803 */
[----:B------:R-:W-:Y:S01]  /*1320*/  FFMA R5, R4, R5, R4 ;  /* 0x0000000504057223 */ /* 0x000fe20000000004 */
[----:B0-----:R-:W-:-:S04]  /*1330*/  FADD R0, R0, -R9 ;  /* 0x8000000900007221 */ /* 0x001fc80000000000 */
[----:B------:R-:W0:Y:S01]  /*1340*/  FCHK P0, R0, R3 ;  /* 0x0000000300007302 */ /* 0x000e220000000000 */
[----:B------:R-:W-:-:S04]  /*1350*/  FFMA R4, R0, R5, RZ ;  /* 0x0000000500047223 */ /* 0x000fc800000000ff */
[----:B------:R-:W-:-:S04]  /*1360*/  FFMA R15, R4, -R3, R0 ;  /* 0x80000003040f7223 */ /* 0x000fc80000000000 */
[----:B------:R-:W-:Y:S01]  /*1370*/  FFMA R5, R5, R15, R4 ;  /* 0x0000000f05057223 */ /* 0x000fe20000000004 */
[----:B0-----:R-:W-:Y:S06]  /*1380*/  @!P0 BRA `(.L_x_23) ;  /* 0x00000000000c8947 */ /* 0x001fec0003800000 */
[----:B------:R-:W-:-:S07]  /*1390*/  MOV R15, 0x13b0 ;  /* 0x000013b0000f7802 */ /* 0x000fce0000000f00 */
[----:B------:R-:W-:Y:S05]  /*13a0*/  CALL.REL.NOINC `($__internal_1_$__cuda_sm3x_div_rn_noftz_f32_slowpath) ;  /* 0x0000001400087944 */ /* 0x000fea0003c00000 */
[----:B------:R-:W-:-:S07]  /*13b0*/  MOV R5, R17 ;  /* 0x0000001100057202 */ /* 0x000fce0000000f00 */
.L_x_23:
[----:B------:R-:W-:Y:S05]  /*13c0*/  BSYNC.RECONVERGENT B1 ;  /* 0x0000000000017941 */ /* 0x000fea0003800200 */
.L_x_22:
[----:B------:R-:W0:Y:S01]  /*13d0*/  LDS R0, [R14+-0x8] ;  /* 0xfffff8000e007984 */ /* 0x000e220000000800 */
[----:B------:R-:W1:Y:S01]  /*13e0*/  MUFU.RCP R4, R3 ;  /* 0x0000000300047308 */ /* 0x000e620000001000 */
[----:B------:R-:W-:Y:S02]  /*13f0*/  BSSY.RECONVERGENT B1, `(.L_x_24) ;  /* 0x000000e000017945 */ /* 0x000fe40003800200 */
[----:B------:R2:W-:Y:S01]  /*1400*/  STS [R14+-0x10], R5 ;  /* 0xfffff0050e007388 */ /* 0x0005e20000000800 */
[----:B-1----:R-:W-:Y:S01]  /*1410*/  FFMA R15, R4, -R3, 1 ;  /* 0x3f800000040f7423 */ /* 0x002fe20000000803 */
[----:B0-----:R-:W-:-:S03]  /*1420*/  FADD R17, -R9, R0 ;  /* 0x0000000009117221 */ /* 0x001fc60000000100 */
[----:B------:R-:W-:Y:S01]  /*1430*/  FFMA R0, R4, R15, R4 ;  /* 0x0000000f04007223 */ /* 0x000fe20000000004 */
[----:B------:R-:W0:Y:S03]  /*1440*/  FCHK P0, R17, R3 ;  /* 0x0000000311007302 */ /* 0x000e260000000000 */
[----:B------:R-:W-:-:S04]  /*1450*/  FFMA R4, R0, R17, RZ ;  /* 0x0000001100047223 */ /* 0x000fc800000000ff */
[----:B------:R-:W-:-:S04]  /*1460*/  FFMA R15, R4, -R3, R17 ;  /* 0x80000003040f7223 */ /* 0x000fc80000000011 */
[----:B------:R-:W-:Y:S01]  /*1470*/  FFMA R15, R0, R15, R4 ;  /* 0x0000000f000f7223 */ /* 0x000fe20000000004 */
[----:B0-2---:R-:W-:Y:S06]  /*1480*/  @!P0 BRA `(.L_x_25) ;  /* 0x0000000000108947 */ /* 0x005fec0003800000 */
[----:B------:R-:W-:Y:S01]  /*1490*/  IMAD.MOV.U32 R0, RZ, RZ, R17 ;  /* 0x000000ffff007224 */ /* 0x000fe200078e0011 */
[----:B------:R-:W-:-:S07]  /*14a0*/  MOV R15, 0x14c0 ;  /* 0x000014c0000f7802 */ /* 0x000fce0000000f00 */
[----:B------:R-:W-:Y:S05]  /*14b0*/  CALL.REL.NOINC `($__internal_1_$__cuda_sm3x_div_rn_noftz_f32_slowpath) ;  /* 0x0000001000c47944 */ /* 0x000fea0003c00000 */
[----:B------:R-:W-:-:S07]  /*14c0*/  MOV R15, R17 ;  /* 0x00000011000f7202 */ /* 0x000fce0000000f00 */
.L_x_25:
[----:B------:R-:W-:Y:S05]  /*14d0*/  BSYNC.RECONVERGENT B1 ;  /* 0x0000000000017941 */ /* 0x000fea0003800200 */
.L_x_24:
[----:B------:R-:W0:Y:S01]  /*14e0*/  LDS R0, [R14] ;  /* 0x000000000e007984 */ /* 0x000e220000000800 */
[----:B------:R-:W1:Y:S01]  /*14f0*/  MUFU.RCP R4, R3 ;  /* 0x0000000300047308 */ /* 0x000e620000001000 */
[----:B------:R-:W-:Y:S02]  /*1500*/  BSSY.RECONVERGENT B1, `(.L_x_26) ;  /* 0x000000e000017945 */ /* 0x000fe40003800200 */
[----:B------:R2:W-:Y:S01]  /*1510*/  STS [R14+-0x8], R15 ;  /* 0xfffff80f0e007388 */ /* 0x0005e20000000800 */
[----:B-1----:R-:W-:Y:S01]  /*1520*/  FFMA R5, R4, -R3, 1 ;  /* 0x3f80000004057423 */ /* 0x002fe20000000803 */
[----:B0-----:R-:W-:-:S03]  /*1530*/  FADD R17, R0, -R9 ;  /* 0x8000000900117221 */ /* 0x001fc60000000000 */
[----:B------:R-:W-:Y:S01]  /*1540*/  FFMA R0, R4, R5, R4 ;  /* 0x0000000504007223 */ /* 0x000fe20000000004 */
[----:B------:R-:W0:Y:S03]  /*1550*/  FCHK P0, R17, R3 ;  /* 0x0000000311007302 */ /* 0x000e260000000000 */
[----:B------:R-:W-:-:S04]  /*1560*/  FFMA R4, R0, R17, RZ ;  /* 0x0000001100047223 */ /* 0x000fc800000000ff */
[----:B------:R-:W-:-:S04]  /*1570*/  FFMA R5, R4, -R3, R17 ;  /* 0x8000000304057223 */ /* 0x000fc80000000011 */
[----:B------:R-:W-:Y:S01]  /*1580*/  FFMA R5, R0, R5, R4 ;  /* 0x0000000500057223 */ /* 0x000fe20000000004 */
[----:B0-2---:R-:W-:Y:S06]  /*1590*/  @!P0 BRA `(.L_x_27) ;  /* 0x0000000000108947 */ /* 0x005fec0003800000 */
[----:B------:R-:W-:Y:S02]  /*15a0*/  MOV R0, R17 ;  /* 0x0000001100007202 */ /* 0x000fe40000000f00 */
[----:B------:R-:W-:-:S07]  /*15b0*/  MOV R15, 0x15d0 ;  /* 0x000015d0000f7802 */ /* 0x000fce0000000f00 */
[----:B------:R-:W-:Y:S05]  /*15c0*/  CALL.REL.NOINC `($__internal_1_$__cuda_sm3x_div_rn_noftz_f32_slowpath) ;  /* 0x0000001000807944 */ /* 0x000fea0003c00000 */
[----:B------:R-:W-:-:S07]  /*15d0*/  MOV R5, R17 ;  /* 0x0000001100057202 */ /* 0x000fce0000000f00 */
.L_x_27:
[----:B------:R-:W-:Y:S05]  /*15e0*/  BSYNC.RECONVERGENT B1 ;  /* 0x0000000000017941 */ /* 0x000fea0003800200 */
.L_x_26:
[----:B------:R-:W0:Y:S01]  /*15f0*/  LDS R0, [R14+0x8] ;  /* 0x000008000e007984 */ /* 0x000e220000000800 */
[----:B------:R-:W1:Y:S01]  /*1600*/  MUFU.RCP R4, R3 ;  /* 0x0000000300047308 */ /* 0x000e620000001000 */
[----:B------:R-:W-:Y:S02]  /*1610*/  BSSY.RECONVERGENT B1, `(.L_x_28) ;  /* 0x000000e000017945 */ /* 0x000fe40003800200 */
[----:B------:R2:W-:Y:S01]  /*1620*/  STS [R14], R5 ;  /* 0x000000050e007388 */ /* 0x0005e20000000800 */
        /* <DEDUP_REMOVED lines=11> */
[----:B------:R-:W-:-:S07]  /*16e0*/  IMAD.MOV.U32 R15, RZ, RZ, R17 ;  /* 0x000000ffff0f7224 */ /* 0x000fce00078e0011 */
.L_x_29:
[----:B------:R-:W-:Y:S05]  /*16f0*/  BSYNC.RECONVERGENT B1 ;  /* 0x0000000000017941 */ /* 0x000fea0003800200 */
.L_x_28:
[----:B------:R0:W-:Y:S02]  /*1700*/  STS [R14+0x8], R15 ;  /* 0x0000080f0e007388 */ /* 0x0001e40000000800 */
[----:B0-----:R-:W-:Y:S01]  /*1710*/  IADD3 R14, PT, PT, R14, 0x20, RZ ;  /* 0x000000200e0e7810 */ /* 0x001fe20007ffe0ff */
[----:B------:R-:W-:Y:S06]  /*1720*/  @P2 BRA `(.L_x_30) ;  /* 0xfffffff800e42947 */ /* 0x000fec000383ffff */
.L_x_21:
[----:B------:R-:W-:-:S13]  /*1730*/  ISETP.NE.AND P0, PT, R11, RZ, PT ;  /* 0x000000ff0b00720c */ /* 0x000fda0003f05270 */
[----:B------:R-:W-:Y:S05]  /*1740*/  @!P0 BRA `(.L_x_3) ;  /* 0x00000000005c8947 */ /* 0x000fea0003800000 */
[----:B------:R-:W-:Y:S02]  /*1750*/  LEA R10, R13, R10, 0x3 ;  /* 0x0000000a0d0a7211 */ /* 0x000fe400078e18ff */
[----:B------:R-:W-:-:S07]  /*1760*/  IADD3 R11, PT, PT, -R11, RZ, RZ ;  /* 0x000000ff0b0b7210 */ /* 0x000fce0007ffe1ff */
.L_x_33:
[----:B------:R-:W0:Y:S01]  /*1770*/  LDS R0, [R10] ;  /* 0x000000000a007984 */ /* 0x000e220000000800 */
[----:B------:R-:W1:Y:S01]  /*1780*/  MUFU.RCP R4, R3 ;  /* 0x0000000300047308 */ /* 0x000e620000001000 */
[----:B------:R-:W-:Y:S01]  /*1790*/  IADD3 R11, PT, PT, R11, 0x1, RZ ;  /* 0x000000010b0b7810 */ /* 0x000fe20007ffe0ff */
[----:B------:R-:W-:Y:S03]  /*17a0*/  BSSY.RECONVERGENT B1, `(.L_x_31) ;  /* 0x000000e000017945 */ /* 0x000fe60003800200 */
[----:B------:R-:W-:Y:S01]  /*17b0*/  ISETP.NE.AND P2, PT, R11, RZ, PT ;  /* 0x000000ff0b00720c */ /* 0x000fe20003f45270 */
[----:B-1----:R-:W-:Y:S01]  /*17c0*/  FFMA R5, R4, -R3, 1 ;  /* 0x3f80000004057423 */ /* 0x002fe20000000803 */
[----:B0-----:R-:W-:-:S03]  /*17d0*/  FADD R13, R0, -R9 ;  /* 0x80000009000d7221 */ /* 0x001fc60000000000 */
[----:B------:R-:W-:Y:S01]  /*17e0*/  FFMA R0, R4, R5, R4 ;  /* 0x0000000504007223 */ /* 0x000fe20000000004 */
[----:B------:R-:W0:Y:S03]  /*17f0*/  FCHK P0, R13, R3 ;  /* 0x000000030d007302 */ /* 0x000e260000000000 */
[----:B------:R-:W-:-:S04]  /*1800*/  FFMA R4, R0, R13, RZ ;  /* 0x0000000d00047223 */ /* 0x000fc800000000ff */
[----:B------:R-:W-:-:S04]  /*1810*/  FFMA R5, R4, -R3, R13 ;  /* 0x8000000304057223 */ /* 0x000fc8000000000d */
[----:B------:R-:W-:Y:S01]  /*1820*/  FFMA R5, R0, R5, R4 ;  /* 0x0000000500057223 */ /* 0x000fe20000000004 */
[----:B0-----:R-:W-:Y:S06]  /*1830*/  @!P0 BRA `(.L_x_32) ;  /* 0x0000000000108947 */ /* 0x001fec0003800000 */
[----:B------:R-:W-:Y:S01]  /*1840*/  IMAD.MOV.U32 R0, RZ, RZ, R13 ;  /* 0x000000ffff007224 */ /* 0x000fe200078e000d */
[----:B------:R-:W-:-:S07]  /*1850*/  MOV R15, 0x1870 ;  /* 0x00001870000f7802 */ /* 0x000fce0000000f00 */
[----:B------:R-:W-:Y:S05]  /*1860*/  CALL.REL.NOINC `($__internal_1_$__cuda_sm3x_div_rn_noftz_f32_slowpath) ;  /* 0x0000000c00d87944 */ /* 0x000fea0003c00000 */
[----:B------:R-:W-:-:S07]  /*1870*/  MOV R5, R17 ;  /* 0x0000001100057202 */ /* 0x000fce0000000f00 */
.L_x_32:
[----:B------:R-:W-:Y:S05]  /*1880*/  BSYNC.RECONVERGENT B1 ;  /* 0x0000000000017941 */ /* 0x000fea0003800200 */
.L_x_31:
[----:B------:R0:W-:Y:S02]  /*1890*/  STS [R10], R5 ;  /* 0x000000050a007388 */ /* 0x0001e40000000800 */
[----:B0-----:R-:W-:Y:S01]  /*18a0*/  IADD3 R10, PT, PT, R10, 0x8, RZ ;  /* 0x000000080a0a7810 */ /* 0x001fe20007ffe0ff */
[----:B------:R-:W-:Y:S06]  /*18b0*/  @P2 BRA `(.L_x_33) ;  /* 0xfffffffc00ac2947 */ /* 0x000fec000383ffff */
.L_x_3:
[----:B------:R-:W-:Y:S05]  /*18c0*/  BSYNC.RECONVERGENT B0 ;  /* 0x0000000000007941 */ /* 0x000fea0003800200 */
.L_x_2:
[----:B------:R-:W1:Y:S01]  /*18d0*/  LDCU UR4, c[0x0][0x3a4] ;  /* 0x00007480ff0477ac */ /* 0x000e620008000800 */
[----:B0-----:R-:W0:Y:S08]  /*18e0*/  LDC.64 R4, c[0x0][0x390] ;  /* 0x0000e400ff047b82 */ /* 0x001e300000000a00 */
[----:B------:R-:W-:Y:S01]  /*18f0*/  BAR.SYNC.DEFER_BLOCKING 0x0 ;  /* 0x0000000000007b1d */ /* 0x000fe20000010000 */
[----:B-1----:R-:W-:-:S13]  /*1900*/  ISETP.GE.AND P0, PT, R19, UR4, PT ;  /* 0x0000000413007c0c */ /* 0x002fda000bf06270 */
[----:B------:R-:W1:Y:S04]  /*1910*/  @!P0 LDS.64 R8, [R8] ;  /* 0x0000000008088984 */ /* 0x000e680000000a00 */
[----:B-1----:R1:W-:Y:S04]  /*1920*/  @!P0 STG.E desc[UR36][R6.64], R8 ;  /* 0x0000000806008986 */ /* 0x0023e8000c101924 */
[----:B------:R1:W-:Y:S04]  /*1930*/  @!P0 STG.E desc[UR36][R6.64+0x4], R9 ;  /* 0x0000040906008986 */ /* 0x0003e8000c101924 */
[----:B0-----:R-:W2:Y:S02]  /*1940*/  LDG.E.64 R10, desc[UR36][R4.64+0x8] ;  /* 0x00000824040a7981 */ /* 0x001ea4000c1e1b00 */
[----:B--2---:R-:W-:-:S06]  /*1950*/  IMAD.WIDE R10, R22, 0x4, R10 ;  /* 0x00000004160a7825 */ /* 0x004fcc00078e020a */
[----:B------:R-:W2:Y:S01]  /*1960*/  LD.E R10, desc[UR36][R10.64] ;  /* 0x000000240a0a7980 */ /* 0x000ea2000c101900 */
[----:B------:R-:W-:Y:S01]  /*1970*/  BSSY.RECONVERGENT B0, `(.L_x_34) ;  /* 0x000002d000007945 */ /* 0x000fe20003800200 */
[----:B--2---:R-:W-:-:S13]  /*1980*/  FSETP.GT.AND P0, PT, R10, 0.5, PT ;  /* 0x3f0000000a00780b */ /* 0x004fda0003f04000 */
[----:B-1----:R-:W-:Y:S05]  /*1990*/  @!P0 BRA `(.L_x_35) ;  /* 0x0000000000748947 */ /* 0x002fea0003800000 */
[----:B------:R-:W0:Y:S01]  /*19a0*/  LDC.64 R8, c[0x0][0x388] ;  /* 0x0000e200ff087b82 */ /* 0x000e220000000a00 */
[----:B------:R-:W2:Y:S04]  /*19b0*/  LDG.E R0, desc[UR36][R6.64] ;  /* 0x0000002406007981 */ /* 0x000ea8000c1e1900 */
[----:B0-----:R-:W3:Y:S04]  /*19c0*/  LDG.E.64 R10, desc[UR36][R8.64] ;  /* 0x00000024080a7981 */ /* 0x001ee8000c1e1b00 */
[----:B------:R-:W4:Y:S04]  /*19d0*/  LDG.E.64 R12, desc[UR36][R8.64+0x8] ;  /* 0x00000824080c7981 */ /* 0x000f28000c1e1b00 */
[----:B------:R-:W5:Y:S01]  /*19e0*/  LDG.E.64 R14, desc[UR36][R8.64+0x10] ;  /* 0x00001024080e7981 */ /* 0x000f62000c1e1b00 */
[----:B---3--:R-:W-:-:S04]  /*19f0*/  IMAD.WIDE R10, R22, 0x8, R10 ;  /* 0x00000008160a7825 */ /* 0x008fc800078e020a */
[C---:B----4-:R-:W-:Y:S02]  /*1a00*/  IMAD.WIDE R12, R22.reuse, 0x8, R12 ;  /* 0x00000008160c7825 */ /* 0x050fe400078e020c */
[----:B------:R-:W2:Y:S02]  /*1a10*/  LD.E R11, desc[UR36][R10.64] ;  /* 0x000000240a0b7980 */ /* 0x000ea4000c101900 */
[----:B-----5:R-:W-:Y:S02]  /*1a20*/  IMAD.WIDE R14, R22, 0x8, R14 ;  /* 0x00000008160e7825 */ /* 0x020fe400078e020e */
[----:B------:R-:W3:Y:S04]  /*1a30*/  LD.E R13, desc[UR36][R12.64] ;  /* 0x000000240c0d7980 */ /* 0x000ee8000c101900 */
[----:B------:R-:W4:Y:S01]  /*1a40*/  LD.E R15, desc[UR36][R14.64] ;  /* 0x000000240e0f7980 */ /* 0x000f22000c101900 */
[----:B--2---:R-:W-:-:S04]  /*1a50*/  FMUL R0, R0, R11 ;  /* 0x0000000b00007220 */ /* 0x004fc80000400000 */
[----:B---3--:R-:W-:-:S04]  /*1a60*/  FMUL R0, R0, R13 ;  /* 0x0000000d00007220 */ /* 0x008fc80000400000 */
[----:B----4-:R-:W-:Y:S02]  /*1a70*/  FMUL R3, R0, R15 ;  /* 0x0000000f00037220 */ /* 0x010fe40000400000 */
[----:B------:R-:W2:Y:S04]  /*1a80*/  LDG.E R0, desc[UR36][R6.64+0x4] ;  /* 0x0000042406007981 */ /* 0x000ea8000c1e1900 */
[----:B------:R0:W-:Y:S04]  /*1a90*/  STG.E desc[UR36][R6.64], R3 ;  /* 0x0000000306007986 */ /* 0x0001e8000c101924 */
[----:B------:R-:W3:Y:S04]  /*1aa0*/  LDG.E.64 R16, desc[UR36][R8.64+0x8] ;  /* 0x0000082408107981 */ /* 0x000ee8000c1e1b00 */
[----:B------:R-:W4:Y:S04]  /*1ab0*/  LDG.E.64 R20, desc[UR36][R8.64+0x10] ;  /* 0x0000102408147981 */ /* 0x000f28000c1e1b00 */
[----:B------:R-:W5:Y:S01]  /*1ac0*/  LDG.E.64 R10, desc[UR36][R8.64] ;  /* 0x00000024080a7981 */ /* 0x000f62000c1e1b00 */
[----:B---3--:R-:W-:-:S04]  /*1ad0*/  IMAD.WIDE R16, R22, 0x8, R16 ;  /* 0x0000000816107825 */ /* 0x008fc800078e0210 */
[C---:B----4-:R-:W-:Y:S02]  /*1ae0*/  IMAD.WIDE R20, R22.reuse, 0x8, R20 ;  /* 0x0000000816147825 */ /* 0x050fe400078e0214 */
[----:B------:R-:W3:Y:S02]  /*1af0*/  LD.E R16, desc[UR36][R16.64+0x4] ;  /* 0x0000042410107980 */ /* 0x000ee4000c101900 */
[----:B-----5:R-:W-:Y:S02]  /*1b00*/  IMAD.WIDE R10, R22, 0x8, R10 ;  /* 0x00000008160a7825 */ /* 0x020fe400078e020a */
[----:B------:R-:W3:Y:S04]  /*1b10*/  LD.E R21, desc[UR36][R20.64+0x4] ;  /* 0x0000042414157980 */ /* 0x000ee8000c101900 */
[----:B------:R-:W2:Y:S01]  /*1b20*/  LD.E R11, desc[UR36][R10.64+0x4] ;  /* 0x000004240a0b7980 */ /* 0x000ea2000c101900 */
[----:B---3--:R-:W-:-:S04]  /*1b30*/  VIMNMX.U32 R12, PT, PT, R16, R21, !PT ;  /* 0x00000015100c7248 */ /* 0x008fc80007fe0000 */
[----:B--2---:R-:W-:-:S05]  /*1b40*/  VIMNMX3.U32 R13, R0, R11, R12, !PT ;  /* 0x0000000b000d720f */ /* 0x004fca000780000c */
[----:B------:R0:W-:Y:S01]  /*1b50*/  STG.E desc[UR36][R6.64+0x4], R13 ;  /* 0x0000040d06007986 */ /* 0x0001e2000c101924 */
[----:B------:R-:W-:Y:S05]  /*1b60*/  BRA `(.L_x_36) ;  /* 0x0000000000347947 */ /* 0x000fea0003800000 */
.L_x_35:
[----:B------:R-:W0:Y:S01]  /*1b70*/  LDC.64 R12, c[0x0][0x388] ;  /* 0x0000e200ff0c7b82 */ /* 0x000e220000000a00 */
[----:B------:R-:W2:Y:S04]  /*1b80*/  LDG.E R3, desc[UR36][R6.64] ;  /* 0x0000002406037981 */ /* 0x000ea8000c1e1900 */
[----:B------:R-:W3:Y:S04]  /*1b90*/  LDG.E R0, desc[UR36][R6.64+0x4] ;  /* 0x0000042406007981 */ /* 0x000ee8000c1e1900 */
[----:B0-----:R-:W4:Y:S02]  /*1ba0*/  LDG.E.64 R8, desc[UR36][R12.64] ;  /* 0x000000240c087981 */ /* 0x001f24000c1e1b00 */
[----:B----4-:R-:W-:-:S06]  /*1bb0*/  IMAD.WIDE R8, R22, 0x8, R8 ;  /* 0x0000000816087825 */ /* 0x010fcc00078e0208 */
[----:B------:R-:W2:Y:S02]  /*1bc0*/  LD.E R8, desc[UR36][R8.64] ;  /* 0x0000002408087980 */ /* 0x000ea4000c101900 */
[----:B--2---:R-:W-:-:S05]  /*1bd0*/  FMUL R3, R3, R8 ;  /* 0x0000000803037220 */ /* 0x004fca0000400000 */
[----:B------:R1:W-:Y:S04]  /*1be0*/  STG.E desc[UR36][R6.64], R3 ;  /* 0x0000000306007986 */ /* 0x0003e8000c101924 */
[----:B------:R-:W2:Y:S02]  /*1bf0*/  LDG.E.64 R10, desc[UR36][R12.64] ;  /* 0x000000240c0a7981 */ /* 0x000ea4000c1e1b00 */
[----:B--2---:R-:W-:-:S06]  /*1c00*/  IMAD.WIDE R10, R22, 0x8, R10 ;  /* 0x00000008160a7825 */ /* 0x004fcc00078e020a */
[----:B------:R-:W3:Y:S02]  /*1c10*/  LD.E R11, desc[UR36][R10.64+0x4] ;  /* 0x000004240a0b7980 */ /* 0x000ee4000c101900 */
[----:B---3--:R-:W-:-:S05]  /*1c20*/  VIMNMX.U32 R15, PT, PT, R0, R11, !PT ;  /* 0x0000000b000f7248 */ /* 0x008fca0007fe0000 */
[----:B------:R1:W-:Y:S02]  /*1c30*/  STG.E desc[UR36][R6.64+0x4], R15 ;  /* 0x0000040f06007986 */ /* 0x0003e4000c101924 */
.L_x_36:
[----:B------:R-:W-:Y:S05]  /*1c40*/  BSYNC.RECONVERGENT B0 ;  /* 0x0000000000007941 */ /* 0x000fea0003800200 */
.L_x_34:
[----:B------:R-:W2:Y:S04]  /*1c50*/  LDG.E.64 R8, desc[UR36][R4.64+0x8] ;  /* 0x0000082404087981 */ /* 0x000ea8000c1e1b00 */
[----:B------:R-:W3:Y:S01]  /*1c60*/  LDG.E R0, desc[UR36][R4.64] ;  /* 0x0000002404007981 */ /* 0x000ee2000c1e1900 */
[----:B------:R-:W-:Y:S01]  /*1c70*/  HFMA2 R11, -RZ, RZ, 0.96630859375, -0.0022525787353515625 ;  /* 0x3bbb989dff0b7431 */ /* 0x000fe200000001ff */
[----:B------:R-:W-:Y:S01]  /*1c80*/  MOV R10, 0x437c0000 ;  /* 0x437c0000000a7802 */ /* 0x000fe20000000f00 */
[----:B--2---:R-:W-:-:S05]  /*1c90*/  IMAD.WIDE R8, R22, 0x4, R8 ;  /* 0x0000000416087825 */ /* 0x004fca00078e0208 */
[----:B0-----:R-:W2:Y:S01]  /*1ca0*/  LD.E R13, desc[UR36][R8.64] ;  /* 0x00000024080d7980 */ /* 0x001ea2000c101900 */
[----:B---3--:R-:W-:Y:S01]  /*1cb0*/  FMUL R0, R0, -|R3| ;  /* 0xc000000300007220 */ /* 0x008fe20000400000 */
[----:B------:R-:W-:Y:S01]  /*1cc0*/  ISETP.NE.AND P0, PT, R22, RZ, PT ;  /* 0x000000ff1600720c */ /* 0x000fe20003f05270 */
[----:B------:R-:W-:Y:S02]  /*1cd0*/  BSSY.RECONVERGENT B0, `(.L_x_37) ;  /* 0x0000086000007945 */ /* 0x000fe40003800200 */
[----:B-1----:R-:W-:-:S04]  /*1ce0*/  FFMA.SAT R3, R0, R11, 0.5 ;  /* 0x3f00000000037423 */ /* 0x002fc8000000200b */
[----:B------:R-:W-:-:S04]  /*1cf0*/  FFMA.RM R3, R3, R10, 12582913 ;  /* 0x4b40000103037423 */ /* 0x000fc8000000400a */
[C---:B------:R-:W-:Y:S01]  /*1d00*/  FADD R11, R3.reuse, -12583039 ;  /* 0xcb40007f030b7421 */ /* 0x040fe20000000000 */
[----:B------:R-:W-:-:S03]  /*1d10*/  IMAD.SHL.U32 R3, R3, 0x800000, RZ ;  /* 0x0080000003037824 */ /* 0x000fc600078e00ff */
[----:B------:R-:W-:-:S04]  /*1d20*/  FFMA R11, R0, 1.4426950216293334961, -R11 ;  /* 0x3fb8aa3b000b7823 */ /* 0x000fc8000000080b */
[----:B------:R-:W-:-:S04]  /*1d30*/  FFMA R11, R0, 1.925963033500011079e-08, R11 ;  /* 0x32a57060000b7823 */ /* 0x000fc8000000000b */
[----:B------:R-:W0:Y:S02]  /*1d40*/  MUFU.EX2 R0, R11 ;  /* 0x0000000b00007308 */ /* 0x000e240000000800 */
[----:B0-----:R-:W-:-:S04]  /*1d50*/  FMUL R0, R3, R0 ;  /* 0x0000000003007220 */ /* 0x001fc80000400000 */
[----:B--2---:R-:W-:-:S05]  /*1d60*/  FMUL R13, R0, R13 ;  /* 0x0000000d000d7220 */ /* 0x004fca0000400000 */
[----:B------:R0:W-:Y:S01]  /*1d70*/  ST.E desc[UR36][R8.64], R13 ;  /* 0x0000000d08007985 */ /* 0x0001e2000c101924 */
[----:B------:R-:W-:Y:S05]  /*1d80*/  @P0 BRA `(.L_x_38) ;  /* 0x0000000400e80947 */ /* 0x000fea0003800000 */
[----:B------:R-:W-:Y:S01]  /*1d90*/  UISETP.GE.AND UP0, UPT, UR38, 0x1, UPT ;  /* 0x000000012600788c */ /* 0x000fe2000bf06270 */
[----:B------:R-:W-:-:S08]  /*1da0*/  MOV R3, RZ ;  /* 0x000000ff00037202 */ /* 0x000fd00000000f00 */
[----:B------:R-:W-:Y:S05]  /*1db0*/  BRA.U !UP0, `(.L_x_39) ;  /* 0x0000000508887547 */ /* 0x000fea000b800000 */
[----:B0-----:R0:W5:Y:S01]  /*1dc0*/  LDG.E.64 R8, desc[UR36][R4.64+0x8] ;  /* 0x0000082404087981 */ /* 0x001162000c1e1b00 */
[----:B------:R-:W-:Y:S01]  /*1dd0*/  UISETP.GE.U32.AND UP1, UPT, UR38, 0x10, UPT ;  /* 0x000000102600788c */ /* 0x000fe2000bf26070 */
[----:B------:R-:W-:Y:S01]  /*1de0*/  HFMA2 R3, -RZ, RZ, 0, 0 ;  /* 0x00000000ff037431 */ /* 0x000fe200000001ff */
[----:B------:R-:W-:Y:S01]  /*1df0*/  ULOP3.LUT UR4, UR38, 0xf, URZ, 0xc0, !UPT ;  /* 0x0000000f26047892 */ /* 0x000fe2000f8ec0ff */
[----:B------:R-:W-:-:S03]  /*1e00*/  MOV R13, RZ ;  /* 0x000000ff000d7202 */ /* 0x000fc60000000f00 */
[----:B------:R-:W-:-:S03]  /*1e10*/  UISETP.NE.AND UP0, UPT, UR4, URZ, UPT ;  /* 0x000000ff0400728c */ /* 0x000fc6000bf05270 */
[----:B0-----:R-:W-:Y:S08]  /*1e20*/  BRA.U !UP1, `(.L_x_40) ;  /* 0x0000000109ac7547 */ /* 0x001ff0000b800000 */
[----:B------:R-:W-:Y:S01]  /*1e30*/  ULOP3.LUT UR5, UR38, 0x7ffffff0, URZ, 0xc0, !UPT ;  /* 0x7ffffff026057892 */ /* 0x000fe2000f8ec0ff */
[----:B-----5:R-:W-:Y:S02]  /*1e40*/  IADD3 R10, P0, PT, R8, 0x20, RZ ;  /* 0x00000020080a7810 */ /* 0x020fe40007f1e0ff */
[----:B------:R-:W-:Y:S01]  /*1e50*/  MOV R3, RZ ;  /* 0x000000ff00037202 */ /* 0x000fe20000000f00 */
[----:B------:R-:W-:Y:S02]  /*1e60*/  UIADD3 UR6, UPT, UPT, -UR5, URZ, URZ ;  /* 0x000000ff05067290 */ /* 0x000fe4000fffe1ff */
[----:B------:R-:W-:Y:S01]  /*1e70*/  IMAD.X R11, RZ, RZ, R9, P0 ;  /* 0x000000ffff0b7224 */ /* 0x000fe200000e0609 */
[----:B------:R-:W-:-:S09]  /*1e80*/  MOV R13, UR5 ;  /* 0x00000005000d7c02 */ /* 0x000fd20008000f00 */
.L_x_41:
[----:B------:R-:W2:Y:S04]  /*1e90*/  LD.E R26, desc[UR36][R10.64+-0x20] ;  /* 0xffffe0240a1a7980 */ /* 0x000ea8000c101900 */
[----:B------:R-:W3:Y:S04]  /*1ea0*/  LD.E R25, desc[UR36][R10.64+-0x1c] ;  /* 0xffffe4240a197980 */ /* 0x000ee8000c101900 */
[----:B------:R-:W4:Y:S04]  /*1eb0*/  LD.E R24, desc[UR36][R10.64+-0x18] ;  /* 0xffffe8240a187980 */ /* 0x000f28000c101900 */
[----:B------:R-:W5:Y:S04]  /*1ec0*/  LD.E R0, desc[UR36][R10.64+-0x14] ;  /* 0xffffec240a007980 */ /* 0x000f68000c101900 */
        /* <DEDUP_REMOVED lines=8> */
[----:B------:R-:W5:Y:S01]  /*1f50*/  LD.E R23, desc[UR36][R10.64+0x10] ;  /* 0x000010240a177980 */ /* 0x000f62000c101900 */
[----:B--2---:R-:W-:-:S03]  /*1f60*/  FADD R26, R26, R3 ;  /* 0x000000031a1a7221 */ /* 0x004fc60000000000 */
[----:B------:R-:W2:Y:S01]  /*1f70*/  LD.E R3, desc[UR36][R10.64+0x14] ;  /* 0x000014240a037980 */ /* 0x000ea2000c101900 */
[----:B---3--:R-:W-:-:S03]  /*1f80*/  FADD R27, R26, R25 ;  /* 0x000000191a1b7221 */ /* 0x008fc60000000000 */
[----:B------:R-:W3:Y:S01]  /*1f90*/  LD.E R25, desc[UR36][R10.64+0x18] ;  /* 0x000018240a197980 */ /* 0x000ee2000c101900 */
[----:B----4-:R-:W-:-:S03]  /*1fa0*/  FADD R27, R27, R24 ;  /* 0x000000181b1b7221 */ /* 0x010fc60000000000 */
[----:B------:R0:W4:Y:S01]  /*1fb0*/  LD.E R24, desc[UR36][R10.64+0x1c] ;  /* 0x00001c240a187980 */ /* 0x000122000c101900 */
[----:B------:R-:W-:Y:S01]  /*1fc0*/  UIADD3 UR6, UPT, UPT, UR6, 0x10, URZ ;  /* 0x0000001006067890 */ /* 0x000fe2000fffe0ff */
[----:B-----5:R-:W-:-:S03]  /*1fd0*/  FADD R27, R27, R0 ;  /* 0x000000001b1b7221 */ /* 0x020fc60000000000 */
[----:B------:R-:W-:Y:S01]  /*1fe0*/  UISETP.NE.AND UP1, UPT, UR6, URZ, UPT ;  /* 0x000000ff0600728c */ /* 0x000fe2000bf25270 */
[----:B------:R-:W-:-:S04]  /*1ff0*/  FADD R27, R27, R12 ;  /* 0x0000000c1b1b7221 */ /* 0x000fc80000000000 */
[----:B------:R-:W-:Y:S01]  /*2000*/  FADD R14, R27, R14 ;  /* 0x0000000e1b0e7221 */ /* 0x000fe20000000000 */
[----:B0-----:R-:W-:-:S03]  /*2010*/  IADD3 R10, P0, PT, R10, 0x40, RZ ;  /* 0x000000400a0a7810 */ /* 0x001fc60007f1e0ff */
[----:B------:R-:W-:Y:S01]  /*2020*/  FADD R15, R14, R15 ;  /* 0x0000000f0e0f7221 */ /* 0x000fe20000000000 */
[----:B------:R-:W-:-:S03]  /*2030*/  IADD3.X R11, PT, PT, RZ, R11, RZ, P0, !PT ;  /* 0x0000000bff0b7210 */ /* 0x000fc600007fe4ff */
[----:B------:R-:W-:-:S04]  /*2040*/  FADD R16, R15, R16 ;  /* 0x000000100f107221 */ /* 0x000fc80000000000 */
[----:B------:R-:W-:-:S04]  /*2050*/  FADD R16, R16, R17 ;  /* 0x0000001110107221 */ /* 0x000fc80000000000 */
[----:B------:R-:W-:-:S04]  /*2060*/  FADD R19, R16, R19 ;  /* 0x0000001310137221 */ /* 0x000fc80000000000 */
[----:B------:R-:W-:-:S04]  /*2070*/  FADD R20, R19, R20 ;  /* 0x0000001413147221 */ /* 0x000fc80000000000 */
[----:B------:R-:W-:-:S04]  /*2080*/  FADD R20, R20, R21 ;  /* 0x0000001514147221 */ /* 0x000fc80000000000 */
[----:B------:R-:W-:-:S04]  /*2090*/  FADD R20, R20, R23 ;  /* 0x0000001714147221 */ /* 0x000fc80000000000 */
[----:B--2---:R-:W-:-:S04]  /*20a0*/  FADD R20, R20, R3 ;  /* 0x0000000314147221 */ /* 0x004fc80000000000 */
[----:B---3--:R-:W-:-:S04]  /*20b0*/  FADD R25, R20, R25 ;  /* 0x0000001914197221 */ /* 0x008fc80000000000 */
[----:B----4-:R-:W-:Y:S01]  /*20c0*/  FADD R3, R25, R24 ;  /* 0x0000001819037221 */ /* 0x010fe20000000000 */
[----:B------:R-:W-:Y:S06]  /*20d0*/  BRA.U UP1, `(.L_x_41) ;  /* 0xfffffffd016c7547 */ /* 0x000fec000b83ffff */
.L_x_40:
[----:B------:R-:W-:Y:S05]  /*20e0*/  BRA.U !UP0, `(.L_x_39) ;  /* 0x0000000108bc7547 */ /* 0x000fea000b800000 */
[----:B------:R-:W-:Y:S02]  /*20f0*/  UISETP.GE.U32.AND UP0, UPT, UR4, 0x8, UPT ;  /* 0x000000080400788c */ /* 0x000fe4000bf06070 */
[----:B------:R-:W-:-:S04]  /*2100*/  ULOP3.LUT UR5, UR38, 0x7, URZ, 0xc0, !UPT ;  /* 0x0000000726057892 */ /* 0x000fc8000f8ec0ff */
[----:B------:R-:W-:-:S03]  /*2110*/  UISETP.NE.AND UP1, UPT, UR5, URZ, UPT ;  /* 0x000000ff0500728c */ /* 0x000fc6000bf25270 */
[----:B------:R-:W-:Y:S08]  /*2120*/  BRA.U !UP0, `(.L_x_42) ;  /* 0x0000000108487547 */ /* 0x000ff0000b800000 */
[----:B-----5:R-:W-:-:S05]  /*2130*/  IMAD.WIDE.U32 R10, R13, 0x4, R8 ;  /* 0x000000040d0a7825 */ /* 0x020fca00078e0008 */
[----:B------:R-:W2:Y:S04]  /*2140*/  LD.E R0, desc[UR36][R10.64] ;  /* 0x000000240a007980 */ /* 0x000ea8000c101900 */
[----:B------:R-:W3:Y:S04]  /*2150*/  LD.E R15, desc[UR36][R10.64+0x4] ;  /* 0x000004240a0f7980 */ /* 0x000ee8000c101900 */
[----:B------:R-:W4:Y:S04]  /*2160*/  LD.E R17, desc[UR36][R10.64+0x8] ;  /* 0x000008240a117980 */ /* 0x000f28000c101900 */
[----:B------:R-:W4:Y:S04]  /*2170*/  LD.E R19, desc[UR36][R10.64+0xc] ;  /* 0x00000c240a137980 */ /* 0x000f28000c101900 */
[----:B------:R-:W4:Y:S04]  /*2180*/  LD.E R21, desc[UR36][R10.64+0x10] ;  /* 0x000010240a157980 */ /* 0x000f28000c101900 */
[----:B------:R-:W4:Y:S04]  /*2190*/  LD.E R23, desc[UR36][R10.64+0x14] ;  /* 0x000014240a177980 */ /* 0x000f28000c101900 */
[----:B------:R-:W4:Y:S04]  /*21a0*/  LD.E R25, desc[UR36][R10.64+0x18] ;  /* 0x000018240a197980 */ /* 0x000f28000c101900 */
[----:B------:R-:W4:Y:S01]  /*21b0*/  LD.E R27, desc[UR36][R10.64+0x1c] ;  /* 0x00001c240a1b7980 */ /* 0x000f22000c101900 */
[----:B------:R-:W-:Y:S01]  /*21c0*/  IADD3 R13, PT, PT, R13, 0x8, RZ ;  /* 0x000000080d0d7810 */ /* 0x000fe20007ffe0ff */
[----:B--2---:R-:W-:-:S04]  /*21d0*/  FADD R0, R3, R0 ;  /* 0x0000000003007221 */ /* 0x004fc80000000000 */
[----:B---3--:R-:W-:-:S04]  /*21e0*/  FADD R0, R0, R15 ;  /* 0x0000000f00007221 */ /* 0x008fc80000000000 */
[----:B----4-:R-:W-:-:S04]  /*21f0*/  FADD R0, R0, R17 ;  /* 0x0000001100007221 */ /* 0x010fc80000000000 */
[----:B------:R-:W-:-:S04]  /*2200*/  FADD R0, R0, R19 ;  /* 0x0000001300007221 */ /* 0x000fc80000000000 */
[----:B------:R-:W-:-:S04]  /*2210*/  FADD R0, R0, R21 ;  /* 0x0000001500007221 */ /* 0x000fc80000000000 */
[----:B------:R-:W-:-:S04]  /*2220*/  FADD R0, R0, R23 ;  /* 0x0000001700007221 */ /* 0x000fc80000000000 */
[----:B------:R-:W-:-:S04]  /*2230*/  FADD R0, R0, R25 ;  /* 0x0000001900007221 */ /* 0x000fc80000000000 */
[----:B------:R-:W-:-:S07]  /*2240*/  FADD R3, R0, R27 ;  /* 0x0000001b00037221 */ /* 0x000fce0000000000 */
.L_x_42:
        /* <DEDUP_REMOVED lines=9> */
[----:B------:R-:W4:Y:S01]  /*22e0*/  LD.E R19, desc[UR36][R10.64+0xc] ;  /* 0x00000c240a137980 */ /* 0x000f22000c101900 */
[----:B------:R-:W-:Y:S01]  /*22f0*/  IADD3 R13, PT, PT, R13, 0x4, RZ ;  /* 0x000000040d0d7810 */ /* 0x000fe20007ffe0ff */
[----:B--2---:R-:W-:-:S04]  /*2300*/  FADD R0, R3, R0 ;  /* 0x0000000003007221 */ /* 0x004fc80000000000 */
[----:B---3--:R-:W-:-:S04]  /*2310*/  FADD R0, R0, R15 ;  /* 0x0000000f00007221 */ /* 0x008fc80000000000 */
[----:B----4-:R-:W-:-:S04]  /*2320*/  FADD R0, R0, R17 ;  /* 0x0000001100007221 */ /* 0x010fc80000000000 */
[----:B------:R-:W-:-:S07]  /*2330*/  FADD R3, R0, R19 ;  /* 0x0000001300037221 */ /* 0x000fce0000000000 */
.L_x_43:
[----:B------:R-:W-:Y:S05]  /*2340*/  BRA.U !UP1, `(.L_x_39) ;  /* 0x0000000109247547 */ /* 0x000fea000b800000 */
[----:B-----5:R-:W-:Y:S01]  /*2350*/  IMAD.WIDE.U32 R8, R13, 0x4, R8 ;  /* 0x000000040d087825 */ /* 0x020fe200078e0008 */
[----:B------:R-:W-:-:S12]  /*2360*/  UIADD3 UR4, UPT, UPT, -UR4, URZ, URZ ;  /* 0x000000ff04047290 */ /* 0x000fd8000fffe1ff */
.L_x_44:
[----:B------:R0:W2:Y:S01]  /*2370*/  LD.E R0, desc[UR36][R8.64] ;  /* 0x0000002408007980 */ /* 0x0000a2000c101900 */
[----:B------:R-:W-:-:S04]  /*2380*/  UIADD3 UR4, UPT, UPT, UR4, 0x1, URZ ;  /* 0x0000000104047890 */ /* 0x000fc8000fffe0ff */
[----:B------:R-:W-:Y:S01]  /*2390*/  UISETP.NE.AND UP0, UPT, UR4, URZ, UPT ;  /* 0x000000ff0400728c */ /* 0x000fe2000bf05270 */
[----:B0-----:R-:W-:-:S04]  /*23a0*/  IADD3 R8, P0, PT, R8, 0x4, RZ ;  /* 0x0000000408087810 */ /* 0x001fc80007f1e0ff */
[----:B------:R-:W-:Y:S01]  /*23b0*/  IADD3.X R9, PT, PT, RZ, R9, RZ, P0, !PT ;  /* 0x00000009ff097210 */ /* 0x000fe200007fe4ff */
[----:B--2---:R-:W-:-:S03]  /*23c0*/  FADD R3, R0, R3 ;  /* 0x0000000300037221 */ /* 0x004fc60000000000 */
[----:B------:R-:W-:Y:S05]  /*23d0*/  BRA.U UP0, `(.L_x_44) ;  /* 0xfffffffd00e47547 */ /* 0x000fea000b83ffff */
.L_x_39:
[----:B0----5:R0:W5:Y:S01]  /*23e0*/  LDG.E R8, desc[UR36][R4.64] ;  /* 0x0000002404087981 */ /* 0x021162000c1e1900 */
[----:B------:R-:W-:Y:S01]  /*23f0*/  I2FP.F32.S32 R10, UR38 ;  /* 0x00000026000a7c45 */ /* 0x000fe20008201400 */
[----:B------:R-:W-:Y:S03]  /*2400*/  BSSY.RECONVERGENT B1, `(.L_x_45) ;  /* 0x000000e000017945 */ /* 0x000fe60003800200 */
[----:B------:R-:W1:Y:S08]  /*2410*/  MUFU.RCP R9, R10 ;  /* 0x0000000a00097308 */ /* 0x000e700000001000 */
[----:B------:R-:W2:Y:S01]  /*2420*/  FCHK P0, R3, R10 ;  /* 0x0000000a03007302 */ /* 0x000ea20000000000 */
[----:B-1----:R-:W-:-:S04]  /*2430*/  FFMA R0, -R10, R9, 1 ;  /* 0x3f8000000a007423 */ /* 0x002fc80000000109 */
[----:B------:R-:W-:-:S04]  /*2440*/  FFMA R0, R9, R0, R9 ;  /* 0x0000000009007223 */ /* 0x000fc80000000009 */
[----:B------:R-:W-:-:S04]  /*2450*/  FFMA R9, R0, R3, RZ ;  /* 0x0000000300097223 */ /* 0x000fc800000000ff */
[----:B------:R-:W-:-:S04]  /*2460*/  FFMA R12, -R10, R9, R3 ;  /* 0x000000090a0c7223 */ /* 0x000fc80000000103 */
[----:B------:R-:W-:Y:S01]  /*2470*/  FFMA R9, R0, R12, R9 ;  /* 0x0000000c00097223 */ /* 0x000fe20000000009 */
[----:B0-2---:R-:W-:Y:S06]  /*2480*/  @!P0 BRA `(.L_x_46) ;  /* 0x0000000000148947 */ /* 0x005fec0003800000 */
[----:B------:R-:W-:Y:S01]  /*2490*/  IMAD.MOV.U32 R0, RZ, RZ, R3 ;  /* 0x000000ffff007224 */ /* 0x000fe200078e0003 */
[----:B------:R-:W-:Y:S02]  /*24a0*/  MOV R3, R10 ;  /* 0x0000000a00037202 */ /* 0x000fe40000000f00 */
[----:B------:R-:W-:-:S07]  /*24b0*/  MOV R15, 0x24d0 ;  /* 0x000024d0000f7802 */ /* 0x000fce0000000f00 */
[----:B-----5:R-:W-:Y:S05]  /*24c0*/  CALL.REL.NOINC `($__internal_1_$__cuda_sm3x_div_rn_noftz_f32_slowpath) ;  /* 0x0000000000c07944 */ /* 0x020fea0003c00000 */
[----:B------:R-:W-:-:S07]  /*24d0*/  MOV R9, R17 ;  /* 0x0000001100097202 */ /* 0x000fce0000000f00 */
.L_x_46:
[----:B------:R-:W-:Y:S05]  /*24e0*/  BSYNC.RECONVERGENT B1 ;  /* 0x0000000000017941 */ /* 0x000fea0003800200 */
.L_x_45:
[----:B------:R-:W0:Y:S01]  /*24f0*/  LDC.64 R4, c[0x0][0x390] ;  /* 0x0000e400ff047b82 */ /* 0x000e220000000a00 */
[----:B-----5:R-:W-:-:S04]  /*2500*/  FADD R8, R8, R9 ;  /* 0x0000000908087221 */ /* 0x020fc80000000000 */
[----:B------:R-:W-:-:S05]  /*2510*/  FMUL R3, R8, 0.5 ;  /* 0x3f00000008037820 */ /* 0x000fca0000400000 */
[----:B0-----:R1:W-:Y:S02]  /*2520*/  STG.E desc[UR36][R4.64], R3 ;  /* 0x0000000304007986 */ /* 0x0013e4000c101924 */
.L_x_38:
[----:B------:R-:W-:Y:S05]  /*2530*/  BSYNC.RECONVERGENT B0 ;  /* 0x0000000000007941 */ /* 0x000fea0003800200 */
.L_x_37:
[----:B------:R-:W-:-:S13]  /*2540*/  ISETP.GT.AND P0, PT, R22, 0x4, PT ;  /* 0x000000041600780c */ /* 0x000fda0003f04270 */
[----:B------:R-:W-:Y:S05]  /*2550*/  @P0 EXIT ;  /* 0x000000000000094d */ /* 0x000fea0003800000 */
[----:B------:R-:W2:Y:S01]  /*2560*/  LDG.E R0, desc[UR36][R6.64] ;  /* 0x0000002406007981 */ /* 0x000ea2000c1e1900 */
[----:B0-----:R-:W0:Y:S03]  /*2570*/  LDC.64 R12, c[0x4][0xb0] ;  /* 0x01002c00ff0c7b82 */ /* 0x001e260000000a00 */
[----:B------:R3:W4:Y:S01]  /*2580*/  LDG.E R10, desc[UR36][R6.64+0x4] ;  /* 0x00000424060a7981 */ /* 0x000722000c1e1900 */
[----:B-1----:R-:W-:Y:S01]  /*2590*/  MOV R3, 0x0 ;  /* 0x0000000000037802 */ /* 0x002fe20000000f00 */
[----:B------:R-:W1:Y:S03]  /*25a0*/  LDCU.64 UR4, c[0x4][0x10] ;  /* 0x01000200ff0477ac */ /* 0x000e660008000a00 */
[----:B------:R0:W2:Y:S01]  /*25b0*/  LDC.64 R14, c[0x4][R3] ;  /* 0x01000000030e7b82 */ /* 0x0000a20000000a00 */
[----:B---3--:R-:W-:Y:S01]  /*25c0*/  MOV R6, R2 ;  /* 0x0000000200067202 */ /* 0x008fe20000000f00 */
[----:B------:R-:W-:Y:S01]  /*25d0*/  IMAD.MOV.U32 R7, RZ, RZ, R18 ;  /* 0x000000ffff077224 */ /* 0x000fe200078e0012 */
[----:B-1----:R-:W-:Y:S01]  /*25e0*/  MOV R4, UR4 ;  /* 0x0000000400047c02 */ /* 0x002fe20008000f00 */
[----:B0-----:R0:W-:Y:S01]  /*25f0*/  STL.64 [R1], R12 ;  /* 0x0000000c01007387 */ /* 0x0011e20000100a00 */
[----:B------:R-:W-:Y:S01]  /*2600*/  MOV R5, UR5 ;  /* 0x0000000500057c02 */ /* 0x000fe20008000f00 */
[----:B--2---:R-:W1:Y:S02]  /*2610*/  F2F.F64.F32 R8, R0 ;  /* 0x0000000000087310 */ /* 0x004e640000201800 */
[----:B----4-:R0:W-:Y:S04]  /*2620*/  STL [R1+0x10], R10 ;  /* 0x0000100a01007387 */ /* 0x0101e80000100800 */
[----:B-1----:R0:W-:Y:S02]  /*2630*/  STL.64 [R1+0x8], R8 ;  /* 0x0000080801007387 */ /* 0x0021e40000100a00 */
[----:B------:R-:W-:-:S07]  /*2640*/  LEPC R20, `(.L_x_47) ;  /* 0x000000001014794e */ /* 0x000fce0000000000 */
[----:B0-----:R-:W-:Y:S05]  /*2650*/  CALL.ABS.NOINC R14 ;  /* 0x000000000e007343 */ /* 0x001fea0003c00000 */
.L_x_47:
[----:B------:R-:W-:Y:S05]  /*2660*/  EXIT ;  /* 0x000000000000794d */ /* 0x000fea0003800000 */
        .weak           $__internal_0_$__cuda_sm20_sqrt_rn_f32_slowpath
        .type           $__internal_0_$__cuda_sm20_sqrt_rn_f32_slowpath,@function
        .size           $__internal_0_$__cuda_sm20_sqrt_rn_f32_slowpath,($__internal_1_$__cuda_sm3x_div_rn_noftz_f32_slowpath - $__internal_0_$__cuda_sm20_sqrt_rn_f32_slowpath)
$__internal_0_$__cuda_sm20_sqrt_rn_f32_slowpath:
[----:B------:R-:W-:-:S13]  /*2670*/  LOP3.LUT P0, RZ, R0, 0x7fffffff, RZ, 0xc0, !PT ;  /* 0x7fffffff00ff7812 */ /* 0x000fda000780c0ff */
[----:B------:R-:W-:Y:S01]  /*2680*/  @!P0 MOV R3, R0 ;  /* 0x0000000000038202 */ /* 0x000fe20000000f00 */
[----:B------:R-:W-:Y:S06]  /*2690*/  @!P0 BRA `(.L_x_48) ;  /* 0x0000000000408947 */ /* 0x000fec0003800000 */
[----:B------:R-:W-:-:S13]  /*26a0*/  FSETP.GEU.FTZ.AND P0, PT, R0, RZ, PT ;  /* 0x000000ff0000720b */ /* 0x000fda0003f1e000 */
[----:B------:R-:W-:Y:S01]  /*26b0*/  @!P0 MOV R3, 0x7fffffff ;  /* 0x7fffffff00038802 */ /* 0x000fe20000000f00 */
[----:B------:R-:W-:Y:S06]  /*26c0*/  @!P0 BRA `(.L_x_48) ;  /* 0x0000000000348947 */ /* 0x000fec0003800000 */
[----:B------:R-:W-:-:S13]  /*26d0*/  FSETP.GTU.FTZ.AND P0, PT, |R0|, +INF , PT ;  /* 0x7f8000000000780b */ /* 0x000fda0003f1c200 */
[----:B------:R-:W-:Y:S01]  /*26e0*/  @P0 FADD.FTZ R3, R0, 1 ;  /* 0x3f80000000030421 */ /* 0x000fe20000010000 */
[----:B------:R-:W-:Y:S06]  /*26f0*/  @P0 BRA `(.L_x_48) ;  /* 0x0000000000280947 */ /* 0x000fec0003800000 */
[----:B------:R-:W-:-:S13]  /*2700*/  FSETP.NEU.FTZ.AND P0, PT, |R0|, +INF , PT ;  /* 0x7f8000000000780b */ /* 0x000fda0003f1d200 */
[----:B------:R-:W-:-:S04]  /*2710*/  @P0 FFMA R4, R0, 1.84467440737095516160e+19, RZ ;  /* 0x5f80000000040823 */ /* 0x000fc800000000ff */
[----:B------:R-:W0:Y:S02]  /*2720*/  @P0 MUFU.RSQ R3, R4 ;  /* 0x0000000400030308 */ /* 0x000e240000001400 */
[----:B0-----:R-:W-:Y:S01]  /*2730*/  @P0 FMUL.FTZ R5, R4, R3 ;  /* 0x0000000304050220 */ /* 0x001fe20000410000 */
[----:B------:R-:W-:Y:S01]  /*2740*/  @P0 FMUL.FTZ R13, R3, 0.5 ;  /* 0x3f000000030d0820 */ /* 0x000fe20000410000 */
[----:B------:R-:W-:Y:S02]  /*2750*/  @!P0 MOV R3, R0 ;  /* 0x0000000000038202 */ /* 0x000fe40000000f00 */
[----:B------:R-:W-:-:S04]  /*2760*/  @P0 FADD.FTZ R11, -R5, -RZ ;  /* 0x800000ff050b0221 */ /* 0x000fc80000010100 */
[----:B------:R-:W-:-:S04]  /*2770*/  @P0 FFMA R14, R5, R11, R4 ;  /* 0x0000000b050e0223 */ /* 0x000fc80000000004 */
[----:B------:R-:W-:-:S04]  /*2780*/  @P0 FFMA R13, R14, R13, R5 ;  /* 0x0000000d0e0d0223 */ /* 0x000fc80000000005 */
[----:B------:R-:W-:-:S07]  /*2790*/  @P0 FMUL.FTZ R3, R13, 2.3283064365386962891e-10 ;  /* 0x2f8000000d030820 */ /* 0x000fce0000410000 */
.L_x_48:
[----:B------:R-:W-:Y:S01]  /*27a0*/  HFMA2 R5, -RZ, RZ, 0, 0 ;  /* 0x00000000ff057431 */ /* 0x000fe200000001ff */
[----:B------:R-:W-:-:S04]  /*27b0*/  MOV R4, R15 ;  /* 0x0000000f00047202 */ /* 0x000fc80000000f00 */
[----:B------:R-:W-:Y:S05]  /*27c0*/  RET.REL.NODEC R4 `(_Z27optimized_transformer_layerP10CiphertextPK16TransformerLayerP15CerberusSqueezeS0_ii) ;  /* 0xffffffd8040c7950 */ /* 0x000fea0003c3ffff */
        .weak           $__internal_1_$__cuda_sm3x_div_rn_noftz_f32_slowpath
        .type           $__internal_1_$__cuda_sm3x_div_rn_noftz_f32_slowpath,@function
        .size           $__internal_1_$__cuda_sm3x_div_rn_noftz_f32_slowpath,(.L_x_158 - $__internal_1_$__cuda_sm3x_div_rn_noftz_f32_slowpath)
$__internal_1_$__cuda_sm3x_div_rn_noftz_f32_slowpath:
[----:B------:R-:W-:Y:S01]  /*27d0*/  SHF.R.U32.HI R4, RZ, 0x17, R3 ;  /* 0x00000017ff047819 */ /* 0x000fe20000011603 */
[----:B------:R-:W-:Y:S01]  /*27e0*/  BSSY.RECONVERGENT B2, `(.L_x_49) ;  /* 0x0000063000027945 */ /* 0x000fe20003800200 */
[----:B------:R-:W-:Y:S02]  /*27f0*/  SHF.R.U32.HI R21, RZ, 0x17, R0 ;  /* 0x00000017ff157819 */ /* 0x000fe40000011600 */
[----:B------:R-:W-:Y:S02]  /*2800*/  LOP3.LUT R4, R4, 0xff, RZ, 0xc0, !PT ;  /* 0x000000ff04047812 */ /* 0x000fe400078ec0ff */
[----:B------:R-:W-:Y:S02]  /*2810*/  LOP3.LUT R21, R21, 0xff, RZ, 0xc0, !PT ;  /* 0x000000ff15157812 */ /* 0x000fe400078ec0ff */
[----:B------:R-:W-:Y:S01]  /*2820*/  MOV R17, R3 ;  /* 0x0000000300117202 */ /* 0x000fe20000000f00 */
[----:B------:R-:W-:Y:S01]  /*2830*/  VIADD R20, R4, 0xffffffff ;  /* 0xffffffff04147836 */ /* 0x000fe20000000000 */
[----:B------:R-:W-:-:S04]  /*2840*/  IADD3 R16, PT, PT, R21, -0x1, RZ ;  /* 0xffffffff15107810 */ /* 0x000fc80007ffe0ff */
[----:B------:R-:W-:-:S04]  /*2850*/  ISETP.GT.U32.AND P0, PT, R20, 0xfd, PT ;  /* 0x000000fd1400780c */ /* 0x000fc80003f04070 */
[----:B------:R-:W-:-:S13]  /*2860*/  ISETP.GT.U32.OR P0, PT, R16, 0xfd, P0 ;  /* 0x000000fd1000780c */ /* 0x000fda0000704470 */
[----:B------:R-:W-:Y:S01]  /*2870*/  @!P0 MOV R5, RZ ;  /* 0x000000ff00058202 */ /* 0x000fe20000000f00 */
[----:B------:R-:W-:Y:S06]  /*2880*/  @!P0 BRA `(.L_x_50) ;  /* 0x00000000005c8947 */ /* 0x000fec0003800000 */
[----:B------:R-:W-:Y:S02]  /*2890*/  FSETP.GTU.FTZ.AND P0, PT, |R0|, +INF , PT ;  /* 0x7f8000000000780b */ /* 0x000fe40003f1c200 */
[----:B------:R-:W-:-:S04]  /*28a0*/  FSETP.GTU.FTZ.AND P1, PT, |R3|, +INF , PT ;  /* 0x7f8000000300780b */ /* 0x000fc80003f3c200 */
[----:B------:R-:W-:-:S13]  /*28b0*/  PLOP3.LUT P0, PT, P0, P1, PT, 0xf8, 0x8f ;  /* 0x00000000008f781c */ /* 0x000fda0000703f70 */
[----:B------:R-:W-:Y:S05]  /*28c0*/  @P0 BRA `(.L_x_51) ;  /* 0x00000004004c0947 */ /* 0x000fea0003800000 */
[----:B------:R-:W-:-:S13]  /*28d0*/  LOP3.LUT P0, RZ, R17, 0x7fffffff, R0, 0xc8, !PT ;  /* 0x7fffffff11ff7812 */ /* 0x000fda000780c800 */
[----:B------:R-:W-:Y:S05]  /*28e0*/  @!P0 BRA `(.L_x_52) ;  /* 0x00000004003c8947 */ /* 0x000fea0003800000 */
[C---:B------:R-:W-:Y:S02]  /*28f0*/  FSETP.NEU.FTZ.AND P3, PT, |R0|.reuse, +INF , PT ;  /* 0x7f8000000000780b */ /* 0x040fe40003f7d200 */
[----:B------:R-:W-:Y:S02]  /*2900*/  FSETP.NEU.FTZ.AND P1, PT, |R3|, +INF , PT ;  /* 0x7f8000000300780b */ /* 0x000fe40003f3d200 */
[----:B------:R-:W-:-:S11]  /*2910*/  FSETP.NEU.FTZ.AND P0, PT, |R0|, +INF , PT ;  /* 0x7f8000000000780b */ /* 0x000fd60003f1d200 */
[----:B------:R-:W-:Y:S05]  /*2920*/  @!P1 BRA !P3, `(.L_x_52) ;  /* 0x00000004002c9947 */ /* 0x000fea0005800000 */
[----:B------:R-:W-:-:S04]  /*2930*/  LOP3.LUT P3, RZ, R0, 0x7fffffff, RZ, 0xc0, !PT ;  /* 0x7fffffff00ff7812 */ /* 0x000fc8000786c0ff */
[----:B------:R-:W-:-:S13]  /*2940*/  PLOP3.LUT P1, PT, P1, P3, PT, 0x2f, 0xf2 ;  /* 0x0000000000f2781c */ /* 0x000fda0000f26577 */
[----:B------:R-:W-:Y:S05]  /*2950*/  @P1 BRA `(.L_x_53) ;  /* 0x0000000400181947 */ /* 0x000fea0003800000 */
[----:B------:R-:W-:-:S04]  /*2960*/  LOP3.LUT P1, RZ, R17, 0x7fffffff, RZ, 0xc0, !PT ;  /* 0x7fffffff11ff7812 */ /* 0x000fc8000782c0ff */
[----:B------:R-:W-:-:S13]  /*2970*/  PLOP3.LUT P0, PT, P0, P1, PT, 0x2f, 0xf2 ;  /* 0x0000000000f2781c */ /* 0x000fda0000702577 */
[----:B------:R-:W-:Y:S05]  /*2980*/  @P0 BRA `(.L_x_54) ;  /* 0x0000000400000947 */ /* 0x000fea0003800000 */
[----:B------:R-:W-:Y:S02]  /*2990*/  ISETP.GE.AND P0, PT, R16, RZ, PT ;  /* 0x000000ff1000720c */ /* 0x000fe40003f06270 */
[----:B------:R-:W-:-:S11]  /*29a0*/  ISETP.GE.AND P1, PT, R20, RZ, PT ;  /* 0x000000ff1400720c */ /* 0x000fd60003f26270 */
[----:B------:R-:W-:Y:S01]  /*29b0*/  @P0 MOV R5, RZ ;  /* 0x000000ff00050202 */ /* 0x000fe20000000f00 */
[----:B------:R-:W-:Y:S01]  /*29c0*/  @!P0 FFMA R0, R0, 1.84467440737095516160e+19, RZ ;  /* 0x5f80000000008823 */ /* 0x000fe200000000ff */
[----:B------:R-:W-:Y:S01]  /*29d0*/  @!P0 MOV R5, 0xffffffc0 ;  /* 0xffffffc000058802 */ /* 0x000fe20000000f00 */
[----:B------:R-:W-:-:S04]  /*29e0*/  @!P1 FFMA R17, R3, 1.84467440737095516160e+19, RZ ;  /* 0x5f80000003119823 */ /* 0x000fc800000000ff */
[----:B------:R-:W-:-:S07]  /*29f0*/  @!P1 VIADD R5, R5, 0x40 ;  /* 0x0000004005059836 */ /* 0x000fce0000000000 */
.L_x_50:
[----:B------:R-:W-:Y:S01]  /*2a00*/  LEA R16, R4, 0xc0800000, 0x17 ;  /* 0xc080000004107811 */ /* 0x000fe200078eb8ff */
[----:B------:R-:W-:Y:S01]  /*2a10*/  BSSY.RECONVERGENT B3, `(.L_x_55) ;  /* 0x0000036000037945 */ /* 0x000fe20003800200 */
[----:B------:R-:W-:Y:S02]  /*2a20*/  IADD3 R21, PT, PT, R21, -0x7f, RZ ;  /* 0xffffff8115157810 */ /* 0x000fe40007ffe0ff */
[----:B------:R-:W-:-:S03]  /*2a30*/  IADD3 R20, PT, PT, -R16, R17, RZ ;  /* 0x0000001110147210 */ /* 0x000fc60007ffe1ff */
[C---:B------:R-:W-:Y:S01]  /*2a40*/  IMAD R0, R21.reuse, -0x800000, R0 ;  /* 0xff80000015007824 */ /* 0x040fe200078e0200 */
[----:B------:R0:W1:Y:S01]  /*2a50*/  MUFU.RCP R16, R20 ;  /* 0x0000001400107308 */ /* 0x0000620000001000 */
[----:B------:R-:W-:Y:S01]  /*2a60*/  FADD.FTZ R17, -R20, -RZ ;  /* 0x800000ff14117221 */ /* 0x000fe20000010100 */
[----:B0-----:R-:W-:-:S04]  /*2a70*/  IADD3 R20, PT, PT, R21, 0x7f, -R4 ;  /* 0x0000007f15147810 */ /* 0x001fc80007ffe804 */
[----:B------:R-:W-:Y:S01]  /*2a80*/  IADD3 R20, PT, PT, R20, R5, RZ ;  /* 0x0000000514147210 */ /* 0x000fe20007ffe0ff */
[----:B-1----:R-:W-:-:S04]  /*2a90*/  FFMA R23, R16, R17, 1 ;  /* 0x3f80000010177423 */ /* 0x002fc80000000011 */
[----:B------:R-:W-:-:S04]  /*2aa0*/  FFMA R16, R16, R23, R16 ;  /* 0x0000001710107223 */ /* 0x000fc80000000010 */
[----:B------:R-:W-:-:S04]  /*2ab0*/  FFMA R23, R0, R16, RZ ;  /* 0x0000001000177223 */ /* 0x000fc800000000ff */
[----:B------:R-:W-:-:S04]  /*2ac0*/  FFMA R24, R17, R23, R0 ;  /* 0x0000001711187223 */ /* 0x000fc80000000000 */
[----:B------:R-:W-:-:S04]  /*2ad0*/  FFMA R23, R16, R24, R23 ;  /* 0x0000001810177223 */ /* 0x000fc80000000017 */
[----:B------:R-:W-:-:S04]  /*2ae0*/  FFMA R0, R17, R23, R0 ;  /* 0x0000001711007223 */ /* 0x000fc80000000000 */
[----:B------:R-:W-:-:S05]  /*2af0*/  FFMA R17, R16, R0, R23 ;  /* 0x0000000010117223 */ /* 0x000fca0000000017 */
[----:B------:R-:W-:-:S04]  /*2b00*/  SHF.R.U32.HI R4, RZ, 0x17, R17 ;  /* 0x00000017ff047819 */ /* 0x000fc80000011611 */
[----:B------:R-:W-:-:S04]  /*2b10*/  LOP3.LUT R4, R4, 0xff, RZ, 0xc0, !PT ;  /* 0x000000ff04047812 */ /* 0x000fc800078ec0ff */
[----:B------:R-:W-:-:S04]  /*2b20*/  IADD3 R4, PT, PT, R4, R20, RZ ;  /* 0x0000001404047210 */ /* 0x000fc80007ffe0ff */
[----:B------:R-:W-:-:S04]  /*2b30*/  IADD3 R5, PT, PT, R4, -0x1, RZ ;  /* 0xffffffff04057810 */ /* 0x000fc80007ffe0ff */
[----:B------:R-:W-:-:S13]  /*2b40*/  ISETP.GE.U32.AND P0, PT, R5, 0xfe, PT ;  /* 0x000000fe0500780c */ /* 0x000fda0003f06070 */
[----:B------:R-:W-:Y:S05]  /*2b50*/  @!P0 BRA `(.L_x_56) ;  /* 0x0000000000808947 */ /* 0x000fea0003800000 */
[----:B------:R-:W-:-:S13]  /*2b60*/  ISETP.GT.AND P0, PT, R4, 0xfe, PT ;  /* 0x000000fe0400780c */ /* 0x000fda0003f04270 */
[----:B------:R-:W-:Y:S05]  /*2b70*/  @P0 BRA `(.L_x_57) ;  /* 0x00000000006c0947 */ /* 0x000fea0003800000 */
[----:B------:R-:W-:-:S13]  /*2b80*/  ISETP.GE.AND P0, PT, R4, 0x1, PT ;  /* 0x000000010400780c */ /* 0x000fda0003f06270 */
[----:B------:R-:W-:Y:S05]  /*2b90*/  @P0 BRA `(.L_x_58) ;  /* 0x0000000000740947 */ /* 0x000fea0003800000 */
[----:B------:R-:W-:Y:S02]  /*2ba0*/  ISETP.GE.AND P0, PT, R4, -0x18, PT ;  /* 0xffffffe80400780c */ /* 0x000fe40003f06270 */
[----:B------:R-:W-:-:S11]  /*2bb0*/  LOP3.LUT R17, R17, 0x80000000, RZ, 0xc0, !PT ;  /* 0x8000000011117812 */ /* 0x000fd600078ec0ff */
[----:B------:R-:W-:Y:S05]  /*2bc0*/  @!P0 BRA `(.L_x_58) ;  /* 0x0000000000688947 */ /* 0x000fea0003800000 */
[-CC-:B------:R-:W-:Y:S01]  /*2bd0*/  FFMA.RZ R5, R16, R0.reuse, R23.reuse ;  /* 0x0000000010057223 */ /* 0x180fe2000000c017 */
[C---:B------:R-:W-:Y:S01]  /*2be0*/  VIADD R21, R4.reuse, 0x20 ;  /* 0x0000002004157836 */ /* 0x040fe20000000000 */
[C---:B------:R-:W-:Y:S02]  /*2bf0*/  ISETP.NE.AND P3, PT, R4.reuse, RZ, PT ;  /* 0x000000ff0400720c */ /* 0x040fe40003f65270 */
[----:B------:R-:W-:Y:S02]  /*2c00*/  ISETP.NE.AND P1, PT, R4, RZ, PT ;  /* 0x000000ff0400720c */ /* 0x000fe40003f25270 */
[----:B------:R-:W-:Y:S01]  /*2c10*/  LOP3.LUT R20, R5, 0x7fffff, RZ, 0xc0, !PT ;  /* 0x007fffff05147812 */ /* 0x000fe200078ec0ff */
[CCC-:B------:R-:W-:Y:S01]  /*2c20*/  FFMA.RP R5, R16.reuse, R0.reuse, R23.reuse ;  /* 0x0000000010057223 */ /* 0x1c0fe20000008017 */
[----:B------:R-:W-:Y:S01]  /*2c30*/  FFMA.RM R0, R16, R0, R23 ;  /* 0x0000000010007223 */ /* 0x000fe20000004017 */
[----:B------:R-:W-:Y:S02]  /*2c40*/  IADD3 R4, PT, PT, -R4, RZ, RZ ;  /* 0x000000ff04047210 */ /* 0x000fe40007ffe1ff */
[----:B------:R-:W-:-:S02]  /*2c50*/  LOP3.LUT R20, R20, 0x800000, RZ, 0xfc, !PT ;  /* 0x0080000014147812 */ /* 0x000fc400078efcff */
[----:B------:R-:W-:Y:S02]  /*2c60*/  FSETP.NEU.FTZ.AND P0, PT, R5, R0, PT ;  /* 0x000000000500720b */ /* 0x000fe40003f1d000 */
[----:B------:R-:W-:Y:S02]  /*2c70*/  SHF.L.U32 R21, R20, R21, RZ ;  /* 0x0000001514157219 */ /* 0x000fe400000006ff */
[----:B------:R-:W-:Y:S02]  /*2c80*/  SEL R5, R4, RZ, P3 ;  /* 0x000000ff04057207 */ /* 0x000fe40001800000 */
[----:B------:R-:W-:Y:S02]  /*2c90*/  ISETP.NE.AND P1, PT, R21, RZ, P1 ;  /* 0x000000ff1500720c */ /* 0x000fe40000f25270 */
[----:B------:R-:W-:Y:S02]  /*2ca0*/  SHF.R.U32.HI R5, RZ, R5, R20 ;  /* 0x00000005ff057219 */ /* 0x000fe40000011614 */
[----:B------:R-:W-:-:S02]  /*2cb0*/  PLOP3.LUT P0, PT, P0, P1, PT, 0xf8, 0x8f ;  /* 0x00000000008f781c */ /* 0x000fc40000703f70 */
[----:B------:R-:W-:Y:S02]  /*2cc0*/  SHF.R.U32.HI R21, RZ, 0x1, R5 ;  /* 0x00000001ff157819 */ /* 0x000fe40000011605 */
[----:B------:R-:W-:-:S04]  /*2cd0*/  SEL R0, RZ, 0x1, !P0 ;  /* 0x00000001ff007807 */ /* 0x000fc80004000000 */
[----:B------:R-:W-:-:S04]  /*2ce0*/  LOP3.LUT R0, R0, 0x1, R21, 0xf8, !PT ;  /* 0x0000000100007812 */ /* 0x000fc800078ef815 */
[----:B------:R-:W-:-:S04]  /*2cf0*/  LOP3.LUT R0, R0, R5, RZ, 0xc0, !PT ;  /* 0x0000000500007212 */ /* 0x000fc800078ec0ff */
[----:B------:R-:W-:-:S04]  /*2d00*/  IADD3 R0, PT, PT, R21, R0, RZ ;  /* 0x0000000015007210 */ /* 0x000fc80007ffe0ff */
[----:B------:R-:W-:Y:S01]  /*2d10*/  LOP3.LUT R17, R0, R17, RZ, 0xfc, !PT ;  /* 0x0000001100117212 */ /* 0x000fe200078efcff */
[----:B------:R-:W-:Y:S06]  /*2d20*/  BRA `(.L_x_58) ;  /* 0x0000000000107947 */ /* 0x000fec0003800000 */
.L_x_57:
[----:B------:R-:W-:-:S04]  /*2d30*/  LOP3.LUT R17, R17, 0x80000000, RZ, 0xc0, !PT ;  /* 0x8000000011117812 */ /* 0x000fc800078ec0ff */
[----:B------:R-:W-:Y:S01]  /*2d40*/  LOP3.LUT R17, R17, 0x7f800000, RZ, 0xfc, !PT ;  /* 0x7f80000011117812 */ /* 0x000fe200078efcff */
[----:B------:R-:W-:Y:S06]  /*2d50*/  BRA `(.L_x_58) ;  /* 0x0000000000047947 */ /* 0x000fec0003800000 */
.L_x_56:
[----:B------:R-:W-:-:S07]  /*2d60*/  LEA R17, R20, R17, 0x17 ;  /* 0x0000001114117211 */ /* 0x000fce00078eb8ff */
.L_x_58:
[----:B------:R-:W-:Y:S05]  /*2d70*/  BSYNC.RECONVERGENT B3 ;  /* 0x0000000000037941 */ /* 0x000fea0003800200 */
.L_x_55:
[----:B------:R-:W-:Y:S05]  /*2d80*/  BRA `(.L_x_59) ;  /* 0x0000000000207947 */ /* 0x000fea0003800000 */
.L_x_54:
[----:B------:R-:W-:-:S04]  /*2d90*/  LOP3.LUT R17, R17, 0x80000000, R0, 0x48, !PT ;  /* 0x8000000011117812 */ /* 0x000fc800078e4800 */
[----:B------:R-:W-:Y:S01]  /*2da0*/  LOP3.LUT R17, R17, 0x7f800000, RZ, 0xfc, !PT ;  /* 0x7f80000011117812 */ /* 0x000fe200078efcff */
[----:B------:R-:W-:Y:S06]  /*2db0*/  BRA `(.L_x_59) ;  /* 0x0000000000147947 */ /* 0x000fec0003800000 */
.L_x_53:
[----:B------:R-:W-:Y:S01]  /*2dc0*/  LOP3.LUT R17, R17, 0x80000000, R0, 0x48, !PT ;  /* 0x8000000011117812 */ /* 0x000fe200078e4800 */
[----:B------:R-:W-:Y:S06]  /*2dd0*/  BRA `(.L_x_59) ;  /* 0x00000000000c7947 */ /* 0x000fec0003800000 */
.L_x_52:
[----:B------:R-:W0:Y:S01]  /*2de0*/  MUFU.RSQ R17, -QNAN ;  /* 0xffc0000000117908 */ /* 0x000e220000001400 */
[----:B------:R-:W-:Y:S05]  /*2df0*/  BRA `(.L_x_59) ;  /* 0x0000000000047947 */ /* 0x000fea0003800000 */
.L_x_51:
[----:B------:R-:W-:-:S07]  /*2e00*/  FADD.FTZ R17, R0, R3 ;  /* 0x0000000300117221 */ /* 0x000fce0000010000 */
.L_x_59:
[----:B------:R-:W-:Y:S05]  /*2e10*/  BSYNC.RECONVERGENT B2 ;  /* 0x0000000000027941 */ /* 0x000fea0003800200 */
.L_x_49:
[----:B------:R-:W-:Y:S01]  /*2e20*/  HFMA2 R5, -RZ, RZ, 0, 0 ;  /* 0x00000000ff057431 */ /* 0x000fe200000001ff */
[----:B------:R-:W-:-:S04]  /*2e30*/  MOV R4, R15 ;  /* 0x0000000f00047202 */ /* 0x000fc80000000f00 */
[----:B0-----:R-:W-:Y:S05]  /*2e40*/  RET.REL.NODEC R4 `(_Z27optimized_transformer_layerP10CiphertextPK16TransformerLayerP15CerberusSqueezeS0_ii) ;  /* 0xffffffd0046c7950 */ /* 0x001fea0003c3ffff */
.L_x_60:
[----:B------:R-:W-:-:S00]  /*2e50*/  BRA `(.L_x_60) ;  /* 0xfffffffc00fc7947 */ /* 0x000fc0000383ffff */
[----:B------:R-:W-:-:S00]  /*2e60*/  NOP ;  /* 0x0000000000007918 */ /* 0x000fc00000000000 */
        /* <DEDUP_REMOVED lines=9> */
.L_x_158:


//--------------------- .text._Z26layer_normalization_kernelP10CiphertextS0_i --------------------------
	.section	.text._Z26layer_normalization_kernelP10CiphertextS0_i,"ax",@progbits
	.align	128
        .global         _Z26layer_normalization_kernelP10CiphertextS0_i
        .type           _Z26layer_normalization_kernelP10CiphertextS0_i,@function
        .size           _Z26layer_normalization_kernelP10CiphertextS0_i,(.L_x_160 - _Z26layer_normalization_kernelP10CiphertextS0_i)
        .other          _Z26layer_normalization_kernelP10CiphertextS0_i,@"STO_CUDA_ENTRY STV_DEFAULT"
_Z26layer_normalization_kernelP10CiphertextS0_i:
.text._Z26layer_normalization_kernelP10CiphertextS0_i:
[----:B------:R-:W0:Y:S01]  /*0000*/  LDC R1, c[0x0][0x37c] ;  /* 0x0000df00ff017b82 */ /* 0x000e220000000800 */
[----:B------:R-:W1:Y:S01]  /*0010*/  S2R R3, SR_TID.X ;  /* 0x0000000000037919 */ /* 0x000e620000002100 */
[----:B------:R-:W2:Y:S06]  /*0020*/  LDCU UR5, c[0x0][0x2fc] ;  /* 0x00005f80ff0577ac */ /* 0x000eac0008000800 */
[----:B------:R-:W1:Y:S01]  /*0030*/  S2UR UR6, SR_CTAID.X ;  /* 0x00000000000679c3 */ /* 0x000e620000002500 */
[----:B0-----:R-:W-:Y:S01]  /*0040*/  IADD3 R1, PT, PT, R1, -0x10, RZ ;  /* 0xfffffff001017810 */ /* 0x001fe20007ffe0ff */
[----:B------:R-:W0:Y:S01]  /*0050*/  LDCU UR9, c[0x0][0x390] ;  /* 0x00007200ff0977ac */ /* 0x000e220008000800 */
[----:B------:R-:W3:Y:S05]  /*0060*/  LDCU UR4, c[0x0][0x2f8] ;  /* 0x00005f00ff0477ac */ /* 0x000eea0008000800 */
[----:B------:R-:W1:Y:S01]  /*0070*/  LDC R8, c[0x0][0x360] ;  /* 0x0000d800ff087b82 */ /* 0x000e620000000800 */
[----:B---3--:R-:W-:-:S04]  /*0080*/  IADD3 R6, P1, PT, R1, UR4, RZ ;  /* 0x0000000401067c10 */ /* 0x008fc8000ff3e0ff */
[----:B--2---:R-:W-:Y:S01]  /*0090*/  IADD3.X R7, PT, PT, RZ, UR5, RZ, P1, !PT ;  /* 0x00000005ff077c10 */ /* 0x004fe20008ffe4ff */
[----:B-1----:R-:W-:-:S05]  /*00a0*/  IMAD R8, R8, UR6, R3 ;  /* 0x0000000608087c24 */ /* 0x002fca000f8e0203 */
[----:B0-----:R-:W-:-:S13]  /*00b0*/  ISETP.GE.AND P0, PT, R8, UR9, PT ;  /* 0x0000000908007c0c */ /* 0x001fda000bf06270 */
[----:B------:R-:W-:Y:S05]  /*00c0*/  @P0 EXIT ;  /* 0x000000000000094d */ /* 0x000fea0003800000 */
[----:B------:R-:W-:Y:S01]  /*00d0*/  UISETP.GE.AND UP0, UPT, UR9, 0x1, UPT ;  /* 0x000000010900788c */ /* 0x000fe2000bf06270 */
[----:B------:R-:W-:Y:S02]  /*00e0*/  HFMA2 R10, -RZ, RZ, 0, 0 ;  /* 0x00000000ff0a7431 */ /* 0x000fe400000001ff */
[----:B------:R-:W-:Y:S01]  /*00f0*/  IMAD.MOV.U32 R4, RZ, RZ, RZ ;  /* 0x000000ffff047224 */ /* 0x000fe200078e00ff */
[----:B------:R-:W0:Y:S05]  /*0100*/  LDCU.64 UR10, c[0x0][0x358] ;  /* 0x00006b00ff0a77ac */ /* 0x000e2a0008000a00 */
[----:B------:R-:W-:Y:S05]  /*0110*/  BRA.U !UP0, `(.L_x_61) ;  /* 0x00000009081c7547 */ /* 0x000fea000b800000 */
[----:B------:R-:W-:Y:S01]  /*0120*/  UISETP.GE.U32.AND UP2, UPT, UR9, 0x10, UPT ;  /* 0x000000100900788c */ /* 0x000fe2000bf46070 */
[----:B------:R-:W-:Y:S01]  /*0130*/  MOV R4, RZ ;  /* 0x000000ff00047202 */ /* 0x000fe20000000f00 */
[----:B------:R-:W-:Y:S01]  /*0140*/  ULOP3.LUT UR6, UR9, 0xf, URZ, 0xc0, !UPT ;  /* 0x0000000f09067892 */ /* 0x000fe2000f8ec0ff */
[----:B------:R-:W-:Y:S02]  /*0150*/  MOV R0, RZ ;  /* 0x000000ff00007202 */ /* 0x000fe40000000f00 */
[----:B------:R-:W-:Y:S01]  /*0160*/  MOV R10, RZ ;  /* 0x000000ff000a7202 */ /* 0x000fe20000000f00 */
[----:B------:R-:W-:-:S03]  /*0170*/  UISETP.NE.AND UP1, UPT, UR6, URZ, UPT ;  /* 0x000000ff0600728c */ /* 0x000fc6000bf25270 */
[----:B------:R-:W-:Y:S08]  /*0180*/  BRA.U !UP2, `(.L_x_62) ;  /* 0x000000010af87547 */ /* 0x000ff0000b800000 */
[----:B------:R-:W1:Y:S01]  /*0190*/  LDCU.64 UR4, c[0x0][0x380] ;  /* 0x00007000ff0477ac */ /* 0x000e620008000a00 */
[----:B------:R-:W-:Y:S01]  /*01a0*/  IMAD.MOV.U32 R4, RZ, RZ, RZ ;  /* 0x000000ffff047224 */ /* 0x000fe200078e00ff */
[----:B------:R-:W-:-:S04]  /*01b0*/  ULOP3.LUT UR7, UR9, 0x7ffffff0, URZ, 0xc0, !UPT ;  /* 0x7ffffff009077892 */ /* 0x000fc8000f8ec0ff */
[----:B------:R-:W-:Y:S02]  /*01c0*/  UIADD3 UR8, UPT, UPT, -UR7, URZ, URZ ;  /* 0x000000ff07087290 */ /* 0x000fe4000fffe1ff */
[----:B------:R-:W-:Y:S01]  /*01d0*/  MOV R0, UR7 ;  /* 0x0000000700007c02 */ /* 0x000fe20008000f00 */
[----:B-1----:R-:W-:-:S04]  /*01e0*/  UIADD3 UR4, UP2, UPT, UR4, 0x40, URZ ;  /* 0x0000004004047890 */ /* 0x002fc8000ff5e0ff */
[----:B------:R-:W-:Y:S02]  /*01f0*/  UIADD3.X UR5, UPT, UPT, URZ, UR5, URZ, UP2, !UPT ;  /* 0x00000005ff057290 */ /* 0x000fe400097fe4ff */
[----:B------:R-:W-:-:S04]  /*0200*/  MOV R2, UR4 ;  /* 0x0000000400027c02 */ /* 0x000fc80008000f00 */
[----:B------:R-:W-:-:S07]  /*0210*/  MOV R3, UR5 ;  /* 0x0000000500037c02 */ /* 0x000fce0008000f00 */
.L_x_63:
[----:B0-----:R-:W2:Y:S04]  /*0220*/  LDG.E R23, desc[UR10][R2.64+-0x40] ;  /* 0xffffc00a02177981 */ /* 0x001ea8000c1e1900 */
[----:B------:R-:W3:Y:S04]  /*0230*/  LDG.E R25, desc[UR10][R2.64+-0x38] ;  /* 0xffffc80a02197981 */ /* 0x000ee8000c1e1900 */
[----:B------:R-:W4:Y:S04]  /*0240*/  LDG.E R27, desc[UR10][R2.64+-0x30] ;  /* 0xffffd00a021b7981 */ /* 0x000f28000c1e1900 */
[----:B------:R-:W5:Y:S04]  /*0250*/  LDG.E R21, desc[UR10][R2.64+-0x28] ;  /* 0xffffd80a02157981 */ /* 0x000f68000c1e1900 */
        /* <DEDUP_REMOVED lines=11> */
[----:B------:R0:W5:Y:S01]  /*0310*/  LDG.E R9, desc[UR10][R2.64+0x38] ;  /* 0x0000380a02097981 */ /* 0x000162000c1e1900 */
[----:B------:R-:W-:-:S04]  /*0320*/  UIADD3 UR8, UPT, UPT, UR8, 0x10, URZ ;  /* 0x0000001008087890 */ /* 0x000fc8000fffe0ff */
[----:B------:R-:W-:Y:S01]  /*0330*/  UISETP.NE.AND UP2, UPT, UR8, URZ, UPT ;  /* 0x000000ff0800728c */ /* 0x000fe2000bf45270 */
[----:B0-----:R-:W-:-:S05]  /*0340*/  IADD3 R2, P0, PT, R2, 0x80, RZ ;  /* 0x0000008002027810 */ /* 0x001fca0007f1e0ff */
[----:B------:R-:W-:Y:S02]  /*0350*/  IMAD.X R3, RZ, RZ, R3, P0 ;  /* 0x000000ffff037224 */ /* 0x000fe400000e0603 */
[C---:B--2---:R-:W-:Y:S01]  /*0360*/  FADD R10, R23.reuse, R10 ;  /* 0x0000000a170a7221 */ /* 0x044fe20000000000 */
[----:B------:R-:W-:-:S03]  /*0370*/  FFMA R4, R23, R23, R4 ;  /* 0x0000001717047223 */ /* 0x000fc60000000004 */
[----:B---3--:R-:W-:Y:S01]  /*0380*/  FADD R10, R10, R25 ;  /* 0x000000190a0a7221 */ /* 0x008fe20000000000 */
[----:B------:R-:W-:-:S03]  /*0390*/  FFMA R4, R25, R25, R4 ;  /* 0x0000001919047223 */ /* 0x000fc60000000004 */
[----:B----4-:R-:W-:Y:S01]  /*03a0*/  FADD R10, R10, R27 ;  /* 0x0000001b0a0a7221 */ /* 0x010fe20000000000 */
[----:B------:R-:W-:-:S03]  /*03b0*/  FFMA R4, R27, R27, R4 ;  /* 0x0000001b1b047223 */ /* 0x000fc60000000004 */
[----:B-----5:R-:W-:Y:S01]  /*03c0*/  FADD R23, R10, R21 ;  /* 0x000000150a177221 */ /* 0x020fe20000000000 */
[----:B------:R-:W-:-:S03]  /*03d0*/  FFMA R21, R21, R21, R4 ;  /* 0x0000001515157223 */ /* 0x000fc60000000004 */
[----:B------:R-:W-:Y:S01]  /*03e0*/  FADD R4, R23, R20 ;  /* 0x0000001417047221 */ /* 0x000fe20000000000 */
        /* <DEDUP_REMOVED lines=22> */
[----:B------:R-:W-:Y:S01]  /*0550*/  FFMA R4, R9, R9, R12 ;  /* 0x0000000909047223 */ /* 0x000fe2000000000c */
[----:B------:R-:W-:Y:S06]  /*0560*/  BRA.U UP2, `(.L_x_63) ;  /* 0xfffffffd022c7547 */ /* 0x000fec000b83ffff */
.L_x_62:
[----:B------:R-:W-:Y:S05]  /*0570*/  BRA.U !UP1, `(.L_x_61) ;  /* 0x0000000509047547 */ /* 0x000fea000b800000 */
[----:B------:R-:W-:Y:S02]  /*0580*/  UISETP.GE.U32.AND UP1, UPT, UR6, 0x8, UPT ;  /* 0x000000080600788c */ /* 0x000fe4000bf26070 */
[----:B------:R-:W-:-:S04]  /*0590*/  ULOP3.LUT UR5, UR9, 0x7, URZ, 0xc0, !UPT ;  /* 0x0000000709057892 */ /* 0x000fc8000f8ec0ff */
[----:B------:R-:W-:-:S03]  /*05a0*/  UISETP.NE.AND UP2, UPT, UR5, URZ, UPT ;  /* 0x000000ff0500728c */ /* 0x000fc6000bf45270 */
[----:B------:R-:W-:Y:S08]  /*05b0*/  BRA.U !UP1, `(.L_x_64) ;  /* 0x00000001096c7547 */ /* 0x000ff0000b800000 */
[----:B------:R-:W1:Y:S02]  /*05c0*/  LDC.64 R2, c[0x0][0x380] ;  /* 0x0000e000ff027b82 */ /* 0x000e640000000a00 */
[----:B-1----:R-:W-:-:S05]  /*05d0*/  IMAD.WIDE.U32 R2, R0, 0x8, R2 ;  /* 0x0000000800027825 */ /* 0x002fca00078e0002 */
[----:B0-----:R-:W2:Y:S04]  /*05e0*/  LDG.E R5, desc[UR10][R2.64] ;  /* 0x0000000a02057981 */ /* 0x001ea8000c1e1900 */
[----:B------:R-:W3:Y:S04]  /*05f0*/  LDG.E R9, desc[UR10][R2.64+0x8] ;  /* 0x0000080a02097981 */ /* 0x000ee8000c1e1900 */
[----:B------:R-:W4:Y:S04]  /*0600*/  LDG.E R11, desc[UR10][R2.64+0x10] ;  /* 0x0000100a020b7981 */ /* 0x000f28000c1e1900 */
[----:B------:R-:W5:Y:S04]  /*0610*/  LDG.E R13, desc[UR10][R2.64+0x18] ;  /* 0x0000180a020d7981 */ /* 0x000f68000c1e1900 */
[----:B------:R-:W5:Y:S04]  /*0620*/  LDG.E R15, desc[UR10][R2.64+0x20] ;  /* 0x0000200a020f7981 */ /* 0x000f68000c1e1900 */
[----:B------:R-:W5:Y:S04]  /*0630*/  LDG.E R17, desc[UR10][R2.64+0x28] ;  /* 0x0000280a02117981 */ /* 0x000f68000c1e1900 */
[----:B------:R-:W5:Y:S04]  /*0640*/  LDG.E R19, desc[UR10][R2.64+0x30] ;  /* 0x0000300a02137981 */ /* 0x000f68000c1e1900 */
[----:B------:R-:W5:Y:S01]  /*0650*/  LDG.E R21, desc[UR10][R2.64+0x38] ;  /* 0x0000380a02157981 */ /* 0x000f62000c1e1900 */
[----:B------:R-:W-:Y:S01]  /*0660*/  IADD3 R0, PT, PT, R0, 0x8, RZ ;  /* 0x0000000800007810 */ /* 0x000fe20007ffe0ff */
[----:B--2---:R-:W-:Y:S01]  /*0670*/  FADD R10, R10, R5 ;  /* 0x000000050a0a7221 */ /* 0x004fe20000000000 */
        /* <DEDUP_REMOVED lines=14> */
[----:B------:R-:W-:-:S07]  /*0760*/  FFMA R4, R21, R21, R4 ;  /* 0x0000001515047223 */ /* 0x000fce0000000004 */
.L_x_64:
        /* <DEDUP_REMOVED lines=19> */
[----:B------:R-:W-:-:S07]  /*08a0*/  FFMA R4, R13, R13, R4 ;  /* 0x0000000d0d047223 */ /* 0x000fce0000000004 */
.L_x_65:
[----:B------:R-:W-:Y:S05]  /*08b0*/  BRA.U !UP2, `(.L_x_61) ;  /* 0x000000010a347547 */ /* 0x000fea000b800000 */
[----:B------:R-:W1:Y:S01]  /*08c0*/  LDC.64 R2, c[0x0][0x380] ;  /* 0x0000e000ff027b82 */ /* 0x000e620000000a00 */
[----:B------:R-:W-:Y:S01]  /*08d0*/  UIADD3 UR4, UPT, UPT, -UR4, URZ, URZ ;  /* 0x000000ff04047290 */ /* 0x000fe2000fffe1ff */
[----:B-1----:R-:W-:-:S05]  /*08e0*/  IMAD.WIDE.U32 R2, R0, 0x8, R2 ;  /* 0x0000000800027825 */ /* 0x002fca00078e0002 */
[----:B------:R-:W-:-:S07]  /*08f0*/  MOV R5, R3 ;  /* 0x0000000300057202 */ /* 0x000fce0000000f00 */
.L_x_66:
[----:B------:R-:W-:-:S06]  /*0900*/  IMAD.MOV.U32 R3, RZ, RZ, R5 ;  /* 0x000000ffff037224 */ /* 0x000fcc00078e0005 */
[----:B0-----:R0:W2:Y:S01]  /*0910*/  LDG.E R3, desc[UR10][R2.64] ;  /* 0x0000000a02037981 */ /* 0x0010a2000c1e1900 */
[----:B------:R-:W-:-:S04]  /*0920*/  UIADD3 UR4, UPT, UPT, UR4, 0x1, URZ ;  /* 0x0000000104047890 */ /* 0x000fc8000fffe0ff */
[----:B------:R-:W-:Y:S01]  /*0930*/  UISETP.NE.AND UP1, UPT, UR4, URZ, UPT ;  /* 0x000000ff0400728c */ /* 0x000fe2000bf25270 */
[----:B0-----:R-:W-:-:S04]  /*0940*/  IADD3 R2, P0, PT, R2, 0x8, RZ ;  /* 0x0000000802027810 */ /* 0x001fc80007f1e0ff */
[----:B------:R-:W-:Y:S01]  /*0950*/  IADD3.X R5, PT, PT, RZ, R5, RZ, P0, !PT ;  /* 0x00000005ff057210 */ /* 0x000fe200007fe4ff */
[C---:B--2---:R-:W-:Y:S01]  /*0960*/  FADD R10, R3.reuse, R10 ;  /* 0x0000000a030a7221 */ /* 0x044fe20000000000 */
[----:B------:R-:W-:Y:S02]  /*0970*/  FFMA R4, R3, R3, R4 ;  /* 0x0000000303047223 */ /* 0x000fe40000000004 */
[----:B------:R-:W-:Y:S05]  /*0980*/  BRA.U UP1, `(.L_x_66) ;  /* 0xfffffffd01dc7547 */ /* 0x000fea000b83ffff */
.L_x_61:
[----:B------:R-:W-:-:S04]  /*0990*/  I2FP.F32.S32 R9, UR9 ;  /* 0x0000000900097c45 */ /* 0x000fc80008201400 */
[----:B------:R-:W1:Y:S08]  /*09a0*/  MUFU.RCP R0, R9 ;  /* 0x0000000900007308 */ /* 0x000e700000001000 */
[----:B------:R-:W2:Y:S01]  /*09b0*/  FCHK P0, R10, R9 ;  /* 0x000000090a007302 */ /* 0x000ea20000000000 */
[----:B-1----:R-:W-:-:S04]  /*09c0*/  FFMA R3, -R9, R0, 1 ;  /* 0x3f80000009037423 */ /* 0x002fc80000000100 */
[----:B------:R-:W-:-:S04]  /*09d0*/  FFMA R0, R0, R3, R0 ;  /* 0x0000000300007223 */ /* 0x000fc80000000000 */
[----:B------:R-:W-:-:S04]  /*09e0*/  FFMA R3, R0, R10, RZ ;  /* 0x0000000a00037223 */ /* 0x000fc800000000ff */
[----:B------:R-:W-:-:S04]  /*09f0*/  FFMA R2, -R9, R3, R10 ;  /* 0x0000000309027223 */ /* 0x000fc8000000010a */
[----:B------:R-:W-:Y:S01]  /*0a00*/  FFMA R2, R0, R2, R3 ;  /* 0x0000000200027223 */ /* 0x000fe20000000003 */
[----:B--2---:R-:W-:Y:S06]  /*0a10*/  @!P0 BRA `(.L_x_67) ;  /* 0x0000000000148947 */ /* 0x004fec0003800000 */
[----:B------:R-:W-:Y:S02]  /*0a20*/  MOV R0, R10 ;  /* 0x0000000a00007202 */ /* 0x000fe40000000f00 */
[----:B------:R-:W-:Y:S02]  /*0a30*/  MOV R3, R9 ;  /* 0x0000000900037202 */ /* 0x000fe40000000f00 */
[----:B------:R-:W-:-:S07]  /*0a40*/  MOV R12, 0xa60 ;  /* 0x00000a60000c7802 */ /* 0x000fce0000000f00 */
[----:B0-----:R-:W-:Y:S05]  /*0a50*/  CALL.REL.NOINC `($__internal_3_$__cuda_sm3x_div_rn_noftz_f32_slowpath) ;  /* 0x0000000c00647944 */ /* 0x001fea0003c00000 */
[----:B------:R-:W-:-:S07]  /*0a60*/  IMAD.MOV.U32 R2, RZ, RZ, R3 ;  /* 0x000000ffff027224 */ /* 0x000fce00078e0003 */
.L_x_67:
        /* <DEDUP_REMOVED lines=12> */
.L_x_68:
[----:B------:R-:W1:Y:S02]  /*0b30*/  LDC.64 R4, c[0x0][0x380] ;  /* 0x0000e000ff047b82 */ /* 0x000e640000000a00 */
[----:B-1----:R-:W-:-:S05]  /*0b40*/  IMAD.WIDE R4, R8, 0x8, R4 ;  /* 0x0000000808047825 */ /* 0x002fca00078e0204 */
[----:B0-----:R-:W2:Y:S01]  /*0b50*/  LDG.E R11, desc[UR10][R4.64] ;  /* 0x0000000a040b7981 */ /* 0x001ea2000c1e1900 */
[----:B------:R-:W-:Y:S01]  /*0b60*/  FFMA R3, -R2, R2, R3 ;  /* 0x0000000202037223 */ /* 0x000fe20000000103 */
[----:B------:R-:W-:Y:S03]  /*0b70*/  BSSY.RECONVERGENT B0, `(.L_x_69) ;  /* 0x000000f000007945 */ /* 0x000fe60003800200 */
[----:B------:R-:W-:-:S04]  /*0b80*/  FADD R12, R3, 9.9999997473787516356e-06 ;  /* 0x3727c5ac030c7421 */ /* 0x000fc80000000000 */
[----:B------:R0:W1:Y:S01]  /*0b90*/  MUFU.RSQ R13, R12 ;  /* 0x0000000c000d7308 */ /* 0x0000620000001400 */
[----:B------:R-:W-:-:S04]  /*0ba0*/  IADD3 R0, PT, PT, R12, -0xd000000, RZ ;  /* 0xf30000000c007810 */ /* 0x000fc80007ffe0ff */
[----:B------:R-:W-:Y:S01]  /*0bb0*/  ISETP.GT.U32.AND P0, PT, R0, 0x727fffff, PT ;  /* 0x727fffff0000780c */ /* 0x000fe20003f04070 */
[----:B--2---:R-:W-:-:S12]  /*0bc0*/  FADD R0, R11, -R2 ;  /* 0x800000020b007221 */ /* 0x004fd80000000000 */
[----:B01----:R-:W-:Y:S05]  /*0bd0*/  @!P0 BRA `(.L_x_70) ;  /* 0x0000000000108947 */ /* 0x003fea0003800000 */
[----:B------:R-:W-:-:S07]  /*0be0*/  MOV R14, 0xc00 ;  /* 0x00000c00000e7802 */ /* 0x000fce0000000f00 */
[----:B------:R-:W-:Y:S05]  /*0bf0*/  CALL.REL.NOINC `($__internal_2_$__cuda_sm20_sqrt_rn_f32_slowpath) ;  /* 0x00000008009c7944 */ /* 0x000fea0003c00000 */
[----:B------:R-:W-:Y:S01]  /*0c00*/  IMAD.MOV.U32 R3, RZ, RZ, R10 ;  /* 0x000000ffff037224 */ /* 0x000fe200078e000a */
[----:B------:R-:W-:Y:S06]  /*0c10*/  BRA `(.L_x_71) ;  /* 0x0000000000107947 */ /* 0x000fec0003800000 */
.L_x_70:
[----:B------:R-:W-:Y:S01]  /*0c20*/  FMUL.FTZ R3, R12, R13 ;  /* 0x0000000d0c037220 */ /* 0x000fe20000410000 */
[----:B------:R-:W-:-:S03]  /*0c30*/  FMUL.FTZ R10, R13, 0.5 ;  /* 0x3f0000000d0a7820 */ /* 0x000fc60000410000 */
[----:B------:R-:W-:-:S04]  /*0c40*/  FFMA R2, -R3, R3, R12 ;  /* 0x0000000303027223 */ /* 0x000fc8000000010c */
[----:B------:R-:W-:-:S07]  /*0c50*/  FFMA R3, R2, R10, R3 ;  /* 0x0000000a02037223 */ /* 0x000fce0000000003 */
.L_x_71:
[----:B------:R-:W-:Y:S05]  /*0c60*/  BSYNC.RECONVERGENT B0 ;  /* 0x0000000000007941 */ /* 0x000fea0003800200 */
.L_x_69:
[----:B------:R-:W0:Y:S01]  /*0c70*/  MUFU.RCP R2, R3 ;  /* 0x0000000300027308 */ /* 0x000e220000001000 */
[----:B------:R-:W-:Y:S07]  /*0c80*/  BSSY.RECONVERGENT B0, `(.L_x_72) ;  /* 0x000000b000007945 */ /* 0x000fee0003800200 */
[----:B------:R-:W1:Y:S01]  /*0c90*/  FCHK P0, R0, R3 ;  /* 0x0000000300007302 */ /* 0x000e620000000000 */
[----:B0-----:R-:W-:-:S04]  /*0ca0*/  FFMA R11, R2, -R3, 1 ;  /* 0x3f800000020b7423 */ /* 0x001fc80000000803 */
[----:B------:R-:W-:-:S04]  /*0cb0*/  FFMA R11, R2, R11, R2 ;  /* 0x0000000b020b7223 */ /* 0x000fc80000000002 */
[----:B------:R-:W-:-:S04]  /*0cc0*/  FFMA R2, R0, R11, RZ ;  /* 0x0000000b00027223 */ /* 0x000fc800000000ff */
[----:B------:R-:W-:-:S04]  /*0cd0*/  FFMA R10, R2, -R3, R0 ;  /* 0x80000003020a7223 */ /* 0x000fc80000000000 */
[----:B------:R-:W-:Y:S01]  /*0ce0*/  FFMA R13, R11, R10, R2 ;  /* 0x0000000a0b0d7223 */ /* 0x000fe20000000002 */
[----:B-1----:R-:W-:Y:S06]  /*0cf0*/  @!P0 BRA `(.L_x_73) ;  /* 0x00000000000c8947 */ /* 0x002fec0003800000 */
[----:B------:R-:W-:-:S07]  /*0d00*/  MOV R12, 0xd20 ;  /* 0x00000d20000c7802 */ /* 0x000fce0000000f00 */
[----:B------:R-:W-:Y:S05]  /*0d10*/  CALL.REL.NOINC `($__internal_3_$__cuda_sm3x_div_rn_noftz_f32_slowpath) ;  /* 0x0000000800b47944 */ /* 0x000fea0003c00000 */
[----:B------:R-:W-:-:S07]  /*0d20*/  MOV R13, R3 ;  /* 0x00000003000d7202 */ /* 0x000fce0000000f00 */
.L_x_73:
[----:B------:R-:W-:Y:S05]  /*0d30*/  BSYNC.RECONVERGENT B0 ;  /* 0x0000000000007941 */ /* 0x000fea0003800200 */
.L_x_72:
[----:B------:R-:W0:Y:S01]  /*0d40*/  LDC.64 R10, c[0x0][0x388] ;  /* 0x0000e200ff0a7b82 */ /* 0x000e220000000a00 */
[----:B------:R-:W-:Y:S02]  /*0d50*/  HFMA2 R2, -RZ, RZ, 0, 0 ;  /* 0x00000000ff027431 */ /* 0x000fe400000001ff */
[----:B0-----:R-:W-:-:S05]  /*0d60*/  IMAD.WIDE R10, R8, 0x8, R10 ;  /* 0x00000008080a7825 */ /* 0x001fca00078e020a */
[----:B------:R0:W-:Y:S01]  /*0d70*/  STG.E desc[UR10][R10.64], R13 ;  /* 0x0000000d0a007986 */ /* 0x0001e2000c10190a */
[----:B------:R-:W-:Y:S05]  /*0d80*/  BRA.U !UP0, `(.L_x_74) ;  /* 0x0000000508807547 */ /* 0x000fea000b800000 */
[----:B------:R-:W1:Y:S01]  /*0d90*/  LDCU UR6, c[0x0][0x390] ;  /* 0x00007200ff0677ac */ /* 0x000e620008000800 */
[----:B------:R-:W-:Y:S01]  /*0da0*/  MOV R12, RZ ;  /* 0x000000ff000c7202 */ /* 0x000fe20000000f00 */
[----:B------:R-:W-:Y:S01]  /*0db0*/  IMAD.MOV.U32 R0, RZ, RZ, RZ ;  /* 0x000000ffff007224 */ /* 0x000fe200078e00ff */
[----:B-1----:R-:W-:Y:S02]  /*0dc0*/  UISETP.GE.U32.AND UP1, UPT, UR6, 0x10, UPT ;  /* 0x000000100600788c */ /* 0x002fe4000bf26070 */
[----:B------:R-:W-:-:S04]  /*0dd0*/  ULOP3.LUT UR8, UR6, 0xf, URZ, 0xc0, !UPT ;  /* 0x0000000f06087892 */ /* 0x000fc8000f8ec0ff */
[----:B------:R-:W-:-:S03]  /*0de0*/  UISETP.NE.AND UP0, UPT, UR8, URZ, UPT ;  /* 0x000000ff0800728c */ /* 0x000fc6000bf05270 */
[----:B------:R-:W-:Y:S08]  /*0df0*/  BRA.U !UP1, `(.L_x_75) ;  /* 0x0000000109a07547 */ /* 0x000ff0000b800000 */
[----:B------:R-:W1:Y:S01]  /*0e00*/  LDCU.64 UR4, c[0x0][0x380] ;  /* 0x00007000ff0477ac */ /* 0x000e620008000a00 */
[----:B------:R-:W-:Y:S01]  /*0e10*/  MOV R0, RZ ;  /* 0x000000ff00007202 */ /* 0x000fe20000000f00 */
[----:B------:R-:W-:-:S04]  /*0e20*/  ULOP3.LUT UR9, UR6, 0x7ffffff0, URZ, 0xc0, !UPT ;  /* 0x7ffffff006097892 */ /* 0x000fc8000f8ec0ff */
[----:B------:R-:W-:Y:S02]  /*0e30*/  UIADD3 UR7, UPT, UPT, -UR9, URZ, URZ ;  /* 0x000000ff09077290 */ /* 0x000fe4000fffe1ff */
[----:B------:R-:W-:Y:S01]  /*0e40*/  MOV R12, UR9 ;  /* 0x00000009000c7c02 */ /* 0x000fe20008000f00 */
[----:B-1----:R-:W-:-:S04]  /*0e50*/  UIADD3 UR4, UP1, UPT, UR4, 0x44, URZ ;  /* 0x0000004404047890 */ /* 0x002fc8000ff3e0ff */
[----:B------:R-:W-:Y:S02]  /*0e60*/  UIADD3.X UR5, UPT, UPT, URZ, UR5, URZ, UP1, !UPT ;  /* 0x00000005ff057290 */ /* 0x000fe40008ffe4ff */
[----:B------:R-:W-:-:S04]  /*0e70*/  MOV R16, UR4 ;  /* 0x0000000400107c02 */ /* 0x000fc80008000f00 */
[----:B------:R-:W-:-:S07]  /*0e80*/  IMAD.U32 R17, RZ, RZ, UR5 ;  /* 0x00000005ff117e24 */ /* 0x000fce000f8e00ff */
.L_x_76:
[----:B------:R-:W-:Y:S02]  /*0e90*/  MOV R2, R16 ;  /* 0x0000001000027202 */ /* 0x000fe40000000f00 */
[----:B------:R-:W-:-:S05]  /*0ea0*/  MOV R3, R17 ;  /* 0x0000001100037202 */ /* 0x000fca0000000f00 */
[----:B------:R-:W2:Y:S04]  /*0eb0*/  LDG.E R23, desc[UR10][R2.64+-0x40] ;  /* 0xffffc00a02177981 */ /* 0x000ea8000c1e1900 */
[----:B------:R-:W2:Y:S04]  /*0ec0*/  LDG.E R24, desc[UR10][R2.64+-0x38] ;  /* 0xffffc80a02187981 */ /* 0x000ea8000c1e1900 */
[----:B------:R-:W3:Y:S04]  /*0ed0*/  LDG.E R25, desc[UR10][R2.64+-0x30] ;  /* 0xffffd00a02197981 */ /* 0x000ee8000c1e1900 */
[----:B------:R-:W3:Y:S04]  /*0ee0*/  LDG.E R26, desc[UR10][R2.64+-0x28] ;  /* 0xffffd80a021a7981 */ /* 0x000ee8000c1e1900 */
[----:B------:R-:W4:Y:S04]  /*0ef0*/  LDG.E R22, desc[UR10][R2.64+-0x20] ;  /* 0xffffe00a02167981 */ /* 0x000f28000c1e1900 */
[----:B------:R-:W4:Y:S04]  /*0f00*/  LDG.E R21, desc[UR10][R2.64+-0x18] ;  /* 0xffffe80a02157981 */ /* 0x000f28000c1e1900 */
[----:B------:R-:W5:Y:S04]  /*0f10*/  LDG.E R20, desc[UR10][R2.64+-0x10] ;  /* 0xfffff00a02147981 */ /* 0x000f68000c1e1900 */
[----:B------:R-:W5:Y:S04]  /*0f20*/  LDG.E R19, desc[UR10][R2.64+-0x8] ;  /* 0xfffff80a02137981 */ /* 0x000f68000c1e1900 */
[----:B------:R-:W5:Y:S04]  /*0f30*/  LDG.E R18, desc[UR10][R2.64] ;  /* 0x0000000a02127981 */ /* 0x000f68000c1e1900 */
[----:B------:R-:W5:Y:S04]  /*0f40*/  LDG.E R17, desc[UR10][R2.64+0x8] ;  /* 0x0000080a02117981 */ /* 0x000f68000c1e1900 */
[----:B------:R-:W5:Y:S04]  /*0f50*/  LDG.E R16, desc[UR10][R2.64+0x10] ;  /* 0x0000100a02107981 */ /* 0x000f68000c1e1900 */
[----:B------:R-:W5:Y:S04]  /*0f60*/  LDG.E R15, desc[UR10][R2.64+0x18] ;  /* 0x0000180a020f7981 */ /* 0x000f68000c1e1900 */
[----:B0-----:R-:W5:Y:S04]  /*0f70*/  LDG.E R13, desc[UR10][R2.64+0x20] ;  /* 0x0000200a020d7981 */ /* 0x001f68000c1e1900 */
[----:B------:R-:W5:Y:S01]  /*0f80*/  LDG.E R14, desc[UR10][R2.64+0x28] ;  /* 0x0000280a020e7981 */ /* 0x000f62000c1e1900 */
[----:B--2---:R-:W-:-:S03]  /*0f90*/  IADD3 R24, PT, PT, R24, R23, R0 ;  /* 0x0000001718187210 */ /* 0x004fc60007ffe000 */
[----:B------:R-:W2:Y:S04]  /*0fa0*/  LDG.E R23, desc[UR10][R2.64+0x30] ;  /* 0x0000300a02177981 */ /* 0x000ea8000c1e1900 */
[----:B------:R-:W2:Y:S01]  /*0fb0*/  LDG.E R0, desc[UR10][R2.64+0x38] ;  /* 0x0000380a02007981 */ /* 0x000ea2000c1e1900 */
[----:B------:R-:W-:Y:S01]  /*0fc0*/  UIADD3 UR7, UPT, UPT, UR7, 0x10, URZ ;  /* 0x0000001007077890 */ /* 0x000fe2000fffe0ff */
[----:B---3--:R-:W-:-:S03]  /*0fd0*/  IADD3 R24, PT, PT, R26, R25, R24 ;  /* 0x000000191a187210 */ /* 0x008fc60007ffe018 */
[----:B------:R-:W-:Y:S01]  /*0fe0*/  UISETP.NE.AND UP1, UPT, UR7, URZ, UPT ;  /* 0x000000ff0700728c */ /* 0x000fe2000bf25270 */
[----:B----4-:R-:W-:-:S04]  /*0ff0*/  IADD3 R21, PT, PT, R21, R22, R24 ;  /* 0x0000001615157210 */ /* 0x010fc80007ffe018 */
[----:B-----5:R-:W-:-:S04]  /*1000*/  IADD3 R19, PT, PT, R19, R20, R21 ;  /* 0x0000001413137210 */ /* 0x020fc80007ffe015 */
[----:B------:R-:W-:-:S04]  /*1010*/  IADD3 R17, PT, PT, R17, R18, R19 ;  /* 0x0000001211117210 */ /* 0x000fc80007ffe013 */
[----:B------:R-:W-:Y:S02]  /*1020*/  IADD3 R15, PT, PT, R15, R16, R17 ;  /* 0x000000100f0f7210 */ /* 0x000fe40007ffe011 */
[----:B------:R-:W-:-:S04]  /*1030*/  IADD3 R16, P0, PT, R2, 0x80, RZ ;  /* 0x0000008002107810 */ /* 0x000fc80007f1e0ff */
[----:B------:R-:W-:Y:S02]  /*1040*/  IADD3.X R17, PT, PT, RZ, R3, RZ, P0, !PT ;  /* 0x00000003ff117210 */ /* 0x000fe400007fe4ff */
[----:B------:R-:W-:-:S04]  /*1050*/  IADD3 R13, PT, PT, R14, R13, R15 ;  /* 0x0000000d0e0d7210 */ /* 0x000fc80007ffe00f */
[----:B--2---:R-:W-:Y:S01]  /*1060*/  IADD3 R0, PT, PT, R0, R23, R13 ;  /* 0x0000001700007210 */ /* 0x004fe20007ffe00d */
[----:B------:R-:W-:Y:S06]  /*1070*/  BRA.U UP1, `(.L_x_76) ;  /* 0xfffffffd01847547 */ /* 0x000fec000b83ffff */
.L_x_75:
        /* <DEDUP_REMOVED lines=8> */
[----:B------:R-:W2:Y:S04]  /*1100*/  LDG.E R14, desc[UR10][R2.64+0xc] ;  /* 0x00000c0a020e7981 */ /* 0x000ea8000c1e1900 */
[----:B------:R-:W3:Y:S04]  /*1110*/  LDG.E R16, desc[UR10][R2.64+0x14] ;  /* 0x0000140a02107981 */ /* 0x000ee8000c1e1900 */
[----:B------:R-:W3:Y:S04]  /*1120*/  LDG.E R15, desc[UR10][R2.64+0x1c] ;  /* 0x00001c0a020f7981 */ /* 0x000ee8000c1e1900 */
[----:B------:R-:W4:Y:S04]  /*1130*/  LDG.E R18, desc[UR10][R2.64+0x24] ;  /* 0x0000240a02127981 */ /* 0x000f28000c1e1900 */
[----:B------:R-:W4:Y:S04]  /*1140*/  LDG.E R17, desc[UR10][R2.64+0x2c] ;  /* 0x00002c0a02117981 */ /* 0x000f28000c1e1900 */
[----:B------:R-:W5:Y:S04]  /*1150*/  LDG.E R20, desc[UR10][R2.64+0x34] ;  /* 0x0000340a02147981 */ /* 0x000f68000c1e1900 */
[----:B------:R-:W5:Y:S01]  /*1160*/  LDG.E R19, desc[UR10][R2.64+0x3c] ;  /* 0x00003c0a02137981 */ /* 0x000f62000c1e1900 */
[----:B------:R-:W-:Y:S01]  /*1170*/  VIADD R12, R12, 0x8 ;  /* 0x000000080c0c7836 */ /* 0x000fe20000000000 */
[----:B--2---:R-:W-:-:S04]  /*1180*/  IADD3 R13, PT, PT, R14, R13, R0 ;  /* 0x0000000d0e0d7210 */ /* 0x004fc80007ffe000 */
[----:B---3--:R-:W-:-:S04]  /*1190*/  IADD3 R13, PT, PT, R15, R16, R13 ;  /* 0x000000100f0d7210 */ /* 0x008fc80007ffe00d */
[----:B----4-:R-:W-:-:S04]  /*11a0*/  IADD3 R13, PT, PT, R17, R18, R13 ;  /* 0x00000012110d7210 */ /* 0x010fc80007ffe00d */
[----:B-----5:R-:W-:-:S07]  /*11b0*/  IADD3 R0, PT, PT, R19, R20, R13 ;  /* 0x0000001413007210 */ /* 0x020fce0007ffe00d */
.L_x_78:
        /* <DEDUP_REMOVED lines=10> */
[----:B------:R-:W3:Y:S01]  /*1260*/  LDG.E R16, desc[UR10][R2.64+0x1c] ;  /* 0x00001c0a02107981 */ /* 0x000ee2000c1e1900 */
[----:B------:R-:W-:-:S02]  /*1270*/  IADD3 R12, PT, PT, R12, 0x4, RZ ;  /* 0x000000040c0c7810 */ /* 0x000fc40007ffe0ff */
[----:B--2---:R-:W-:-:S04]  /*1280*/  IADD3 R0, PT, PT, R14, R13, R0 ;  /* 0x0000000d0e007210 */ /* 0x004fc80007ffe000 */
[----:B---3--:R-:W-:-:S07]  /*1290*/  IADD3 R0, PT, PT, R16, R15, R0 ;  /* 0x0000000f10007210 */ /* 0x008fce0007ffe000 */
.L_x_79:
[----:B------:R-:W-:Y:S05]  /*12a0*/  BRA.U !UP1, `(.L_x_77) ;  /* 0x0000000109347547 */ /* 0x000fea000b800000 */
[----:B------:R-:W0:Y:S01]  /*12b0*/  LDC.64 R2, c[0x0][0x380] ;  /* 0x0000e000ff027b82 */ /* 0x000e220000000a00 */
[----:B------:R-:W-:Y:S01]  /*12c0*/  UIADD3 UR4, UPT, UPT, -UR4, URZ, URZ ;  /* 0x000000ff04047290 */ /* 0x000fe2000fffe1ff */
[----:B0-----:R-:W-:-:S03]  /*12d0*/  IMAD.WIDE.U32 R12, R12, 0x8, R2 ;  /* 0x000000080c0c7825 */ /* 0x001fc600078e0002 */
[----:B------:R-:W-:-:S04]  /*12e0*/  IADD3 R2, P0, PT, R12, 0x4, RZ ;  /* 0x000000040c027810 */ /* 0x000fc80007f1e0ff */
[----:B------:R-:W-:-:S09]  /*12f0*/  IADD3.X R13, PT, PT, RZ, R13, RZ, P0, !PT ;  /* 0x0000000dff0d7210 */ /* 0x000fd200007fe4ff */
.L_x_80:
[----:B------:R-:W-:-:S06]  /*1300*/  MOV R3, R13 ;  /* 0x0000000d00037202 */ /* 0x000fcc0000000f00 */
[----:B------:R0:W2:Y:S01]  /*1310*/  LDG.E R3, desc[UR10][R2.64] ;  /* 0x0000000a02037981 */ /* 0x0000a2000c1e1900 */
[----:B------:R-:W-:-:S04]  /*1320*/  UIADD3 UR4, UPT, UPT, UR4, 0x1, URZ ;  /* 0x0000000104047890 */ /* 0x000fc8000fffe0ff */
[----:B------:R-:W-:Y:S01]  /*1330*/  UISETP.NE.AND UP0, UPT, UR4, URZ, UPT ;  /* 0x000000ff0400728c */ /* 0x000fe2000bf05270 */
[----:B0-----:R-:W-:-:S04]  /*1340*/  IADD3 R2, P0, PT, R2, 0x8, RZ ;  /* 0x0000000802027810 */ /* 0x001fc80007f1e0ff */
[----:B------:R-:W-:Y:S01]  /*1350*/  IADD3.X R13, PT, PT, RZ, R13, RZ, P0, !PT ;  /* 0x0000000dff0d7210 */ /* 0x000fe200007fe4ff */
[----:B--2---:R-:W-:-:S03]  /*1360*/  IMAD.IADD R0, R3, 0x1, R0 ;  /* 0x0000000103007824 */ /* 0x004fc600078e0200 */
[----:B------:R-:W-:Y:S05]  /*1370*/  BRA.U UP0, `(.L_x_80) ;  /* 0xfffffffd00e07547 */ /* 0x000fea000b83ffff */
.L_x_77:
[----:B------:R-:W-:-:S07]  /*1380*/  I2FP.F32.U32 R2, R0 ;  /* 0x0000000000027245 */ /* 0x000fce0000201000 */
.L_x_74:
        /* <DEDUP_REMOVED lines=12> */
.L_x_81:
[----:B------:R-:W2:Y:S01]  /*1450*/  LDG.E R0, desc[UR10][R4.64+0x4] ;  /* 0x0000040a04007981 */ /* 0x000ea2000c1e1900 */
[----:B------:R-:W1:Y:S01]  /*1460*/  MUFU.RCP R2, R3 ;  /* 0x0000000300027308 */ /* 0x000e620000001000 */
[----:B------:R-:W-:Y:S01]  /*1470*/  BSSY.RECONVERGENT B0, `(.L_x_82) ;  /* 0x000000c000007945 */ /* 0x000fe20003800200 */
[----:B-1----:R-:W-:-:S04]  /*1480*/  FFMA R9, R2, -R3, 1 ;  /* 0x3f80000002097423 */ /* 0x002fc80000000803 */
[----:B------:R-:W-:Y:S01]  /*1490*/  FFMA R9, R2, R9, R2 ;  /* 0x0000000902097223 */ /* 0x000fe20000000002 */
[----:B--2---:R-:W-:-:S04]  /*14a0*/  I2FP.F32.U32 R0, R0 ;  /* 0x0000000000007245 */ /* 0x004fc80000201000 */
[----:B------:R-:W1:Y:S01]  /*14b0*/  FCHK P0, R0, R3 ;  /* 0x0000000300007302 */ /* 0x000e620000000000 */
[----:B------:R-:W-:-:S04]  /*14c0*/  FFMA R2, R0, R9, RZ ;  /* 0x0000000900027223 */ /* 0x000fc800000000ff */
[----:B------:R-:W-:-:S04]  /*14d0*/  FFMA R12, R2, -R3, R0 ;  /* 0x80000003020c7223 */ /* 0x000fc80000000000 */
[----:B------:R-:W-:Y:S01]  /*14e0*/  FFMA R2, R9, R12, R2 ;  /* 0x0000000c09027223 */ /* 0x000fe20000000002 */
[----:B-1----:R-:W-:Y:S06]  /*14f0*/  @!P0 BRA `(.L_x_83) ;  /* 0x00000000000c8947 */ /* 0x002fec0003800000 */
[----:B------:R-:W-:-:S07]  /*1500*/  MOV R12, 0x1520 ;  /* 0x00001520000c7802 */ /* 0x000fce0000000f00 */
[----:B0-----:R-:W-:Y:S05]  /*1510*/  CALL.REL.NOINC `($__internal_3_$__cuda_sm3x_div_rn_noftz_f32_slowpath) ;  /* 0x0000000000b47944 */ /* 0x001fea0003c00000 */
[----:B------:R-:W-:-:S07]  /*1520*/  IMAD.MOV.U32 R2, RZ, RZ, R3 ;  /* 0x000000ffff027224 */ /* 0x000fce00078e0003 */
.L_x_83:
[----:B------:R-:W-:Y:S05]  /*1530*/  BSYNC.RECONVERGENT B0 ;  /* 0x0000000000007941 */ /* 0x000fea0003800200 */
.L_x_82:
[----:B------:R-:W-:Y:S01]  /*1540*/  FMUL R2, R2, 100 ;  /* 0x42c8000002027820 */ /* 0x000fe20000400000 */
[----:B------:R-:W-:-:S03]  /*1550*/  ISETP.NE.AND P0, PT, R8, RZ, PT ;  /* 0x000000ff0800720c */ /* 0x000fc60003f05270 */
[----:B------:R-:W1:Y:S02]  /*1560*/  F2I.U32.TRUNC.NTZ R3, R2 ;  /* 0x0000000200037305 */ /* 0x000e64000020f000 */
[----:B-1----:R1:W-:Y:S08]  /*1570*/  STG.E desc[UR10][R10.64+0x4], R3 ;  /* 0x000004030a007986 */ /* 0x0023f0000c10190a */
[----:B------:R-:W-:Y:S05]  /*1580*/  @P0 EXIT ;  /* 0x000000000000094d */ /* 0x000fea0003800000 */
[----:B-1----:R-:W1:Y:S01]  /*1590*/  LDC.64 R2, c[0x0][0x388] ;  /* 0x0000e200ff027b82 */ /* 0x002e620000000a00 */
[----:B0-----:R-:W-:Y:S01]  /*15a0*/  MOV R11, 0x0 ;  /* 0x00000000000b7802 */ /* 0x001fe20000000f00 */
[----:B------:R-:W0:Y:S01]  /*15b0*/  LDCU.64 UR4, c[0x4][0xa8] ;  /* 0x01001500ff0477ac */ /* 0x000e220008000a00 */
[----:B-1----:R-:W2:Y:S04]  /*15c0*/  LDG.E R0, desc[UR10][R2.64] ;  /* 0x0000000a02007981 */ /* 0x002ea8000c1e1900 */
[----:B------:R-:W3:Y:S01]  /*15d0*/  LDG.E R10, desc[UR10][R2.64+0x4] ;  /* 0x0000040a020a7981 */ /* 0x000ee2000c1e1900 */
[----:B------:R1:W4:Y:S01]  /*15e0*/  LDC.64 R12, c[0x4][R11] ;  /* 0x010000000b0c7b82 */ /* 0x0003220000000a00 */
[----:B0-----:R-:W-:Y:S02]  /*15f0*/  MOV R4, UR4 ;  /* 0x0000000400047c02 */ /* 0x001fe40008000f00 */
[----:B------:R-:W-:Y:S01]  /*1600*/  MOV R5, UR5 ;  /* 0x0000000500057c02 */ /* 0x000fe20008000f00 */
[----:B--2---:R-:W0:Y:S01]  /*1610*/  F2F.F64.F32 R8, R0 ;  /* 0x0000000000087310 */ /* 0x004e220000201800 */
[----:B---3--:R1:W-:Y:S04]  /*1620*/  STL [R1+0x8], R10 ;  /* 0x0000080a01007387 */ /* 0x0083e80000100800 */
[----:B0---4-:R1:W-:Y:S02]  /*1630*/  STL.64 [R1], R8 ;  /* 0x0000000801007387 */ /* 0x0113e40000100a00 */
[----:B------:R-:W-:-:S07]  /*1640*/  LEPC R20, `(.L_x_84) ;  /* 0x000000001014794e */ /* 0x000fce0000000000 */
[----:B-1----:R-:W-:Y:S05]  /*1650*/  CALL.ABS.NOINC R12 ;  /* 0x000000000c007343 */ /* 0x002fea0003c00000 */
.L_x_84:
[----:B------:R-:W-:Y:S05]  /*1660*/  EXIT ;  /* 0x000000000000794d */ /* 0x000fea0003800000 */
        .weak           $__internal_2_$__cuda_sm20_sqrt_rn_f32_slowpath
        .type           $__internal_2_$__cuda_sm20_sqrt_rn_f32_slowpath,@function
        .size           $__internal_2_$__cuda_sm20_sqrt_rn_f32_slowpath,($__internal_3_$__cuda_sm3x_div_rn_noftz_f32_slowpath - $__internal_2_$__cuda_sm20_sqrt_rn_f32_slowpath)
$__internal_2_$__cuda_sm20_sqrt_rn_f32_slowpath:
[----:B------:R-:W-:-:S13]  /*1670*/  LOP3.LUT P0, RZ, R12, 0x7fffffff, RZ, 0xc0, !PT ;  /* 0x7fffffff0cff7812 */ /* 0x000fda000780c0ff */
[----:B------:R-:W-:Y:S01]  /*1680*/  @!P0 MOV R3, R12 ;  /* 0x0000000c00038202 */ /* 0x000fe20000000f00 */
[----:B------:R-:W-:Y:S06]  /*1690*/  @!P0 BRA `(.L_x_85) ;  /* 0x0000000000448947 */ /* 0x000fec0003800000 */
[----:B------:R-:W-:Y:S01]  /*16a0*/  FSETP.GEU.FTZ.AND P0, PT, R12, RZ, PT ;  /* 0x000000ff0c00720b */ /* 0x000fe20003f1e000 */
[----:B------:R-:W-:-:S12]  /*16b0*/  IMAD.MOV.U32 R2, RZ, RZ, R12 ;  /* 0x000000ffff027224 */ /* 0x000fd800078e000c */
        /* <DEDUP_REMOVED lines=15> */
.L_x_85:
[----:B------:R-:W-:Y:S01]  /*17b0*/  MOV R10, R3 ;  /* 0x00000003000a7202 */ /* 0x000fe20000000f00 */
[----:B------:R-:W-:Y:S02]  /*17c0*/  HFMA2 R3, -RZ, RZ, 0, 0 ;  /* 0x00000000ff037431 */ /* 0x000fe400000001ff */
[----:B------:R-:W-:-:S04]  /*17d0*/  IMAD.MOV.U32 R2, RZ, RZ, R14 ;  /* 0x000000ffff027224 */ /* 0x000fc800078e000e */
[----:B------:R-:W-:Y:S05]  /*17e0*/  RET.REL.NODEC R2 `(_Z26layer_normalization_kernelP10CiphertextS0_i) ;  /* 0xffffffe802047950 */ /* 0x000fea0003c3ffff */
        .weak           $__internal_3_$__cuda_sm3x_div_rn_noftz_f32_slowpath
        .type           $__internal_3_$__cuda_sm3x_div_rn_noftz_f32_slowpath,@function
        .size           $__internal_3_$__cuda_sm3x_div_rn_noftz_f32_slowpath,(.L_x_160 - $__internal_3_$__cuda_sm3x_div_rn_noftz_f32_slowpath)
$__internal_3_$__cuda_sm3x_div_rn_noftz_f32_slowpath:
[----:B------:R-:W-:Y:S01]  /*17f0*/  SHF.R.U32.HI R14, RZ, 0x17, R3 ;  /* 0x00000017ff0e7819 */ /* 0x000fe20000011603 */
[----:B------:R-:W-:Y:S01]  /*1800*/  BSSY.RECONVERGENT B1, `(.L_x_86) ;  /* 0x0000062000017945 */ /* 0x000fe20003800200 */
[----:B------:R-:W-:Y:S02]  /*1810*/  SHF.R.U32.HI R13, RZ, 0x17, R0 ;  /* 0x00000017ff0d7819 */ /* 0x000fe40000011600 */
[----:B------:R-:W-:Y:S02]  /*1820*/  LOP3.LUT R14, R14, 0xff, RZ, 0xc0, !PT ;  /* 0x000000ff0e0e7812 */ /* 0x000fe400078ec0ff */
[----:B------:R-:W-:Y:S02]  /*1830*/  LOP3.LUT R15, R13, 0xff, RZ, 0xc0, !PT ;  /* 0x000000ff0d0f7812 */ /* 0x000fe400078ec0ff */
[----:B------:R-:W-:Y:S02]  /*1840*/  IADD3 R17, PT, PT, R14, -0x1, RZ ;  /* 0xffffffff0e117810 */ /* 0x000fe40007ffe0ff */
[----:B------:R-:W-:-:S02]  /*1850*/  IADD3 R16, PT, PT, R15, -0x1, RZ ;  /* 0xffffffff0f107810 */ /* 0x000fc40007ffe0ff */
[----:B------:R-:W-:-:S04]  /*1860*/  ISETP.GT.U32.AND P0, PT, R17, 0xfd, PT ;  /* 0x000000fd1100780c */ /* 0x000fc80003f04070 */
[----:B------:R-:W-:-:S13]  /*1870*/  ISETP.GT.U32.OR P0, PT, R16, 0xfd, P0 ;  /* 0x000000fd1000780c */ /* 0x000fda0000704470 */
[----:B------:R-:W-:Y:S01]  /*1880*/  @!P0 IMAD.MOV.U32 R13, RZ, RZ, RZ ;  /* 0x000000ffff0d8224 */ /* 0x000fe200078e00ff */
        /* <DEDUP_REMOVED lines=22> */
[----:B------:R-:W-:-:S03]  /*19f0*/  @!P1 FFMA R3, R3, 1.84467440737095516160e+19, RZ ;  /* 0x5f80000003039823 */ /* 0x000fc600000000ff */
[----:B------:R-:W-:-:S07]  /*1a00*/  @!P1 IADD3 R13, PT, PT, R13, 0x40, RZ ;  /* 0x000000400d0d9810 */ /* 0x000fce0007ffe0ff */
.L_x_87:
[----:B------:R-:W-:Y:S01]  /*1a10*/  LEA R16, R14, 0xc0800000, 0x17 ;  /* 0xc08000000e107811 */ /* 0x000fe200078eb8ff */
[----:B------:R-:W-:Y:S01]  /*1a20*/  VIADD R15, R15, 0xffffff81 ;  /* 0xffffff810f0f7836 */ /* 0x000fe20000000000 */
[----:B------:R-:W-:Y:S02]  /*1a30*/  BSSY.RECONVERGENT B2, `(.L_x_92) ;  /* 0x0000035000027945 */ /* 0x000fe40003800200 */
[----:B------:R-:W-:Y:S01]  /*1a40*/  IADD3 R16, PT, PT, -R16, R3, RZ ;  /* 0x0000000310107210 */ /* 0x000fe20007ffe1ff */
[----:B------:R-:W-:-:S03]  /*1a50*/  IMAD R0, R15, -0x800000, R0 ;  /* 0xff8000000f007824 */ /* 0x000fc600078e0200 */
        /* <DEDUP_REMOVED lines=25> */
[----:B------:R-:W-:Y:S01]  /*1bf0*/  IADD3 R16, PT, PT, R19, 0x20, RZ ;  /* 0x0000002013107810 */ /* 0x000fe20007ffe0ff */
[-CC-:B------:R-:W-:Y:S01]  /*1c00*/  FFMA.RM R14, R3, R17.reuse, R18.reuse ;  /* 0x00000011030e7223 */ /* 0x180fe20000004012 */
[----:B------:R-:W-:Y:S02]  /*1c10*/  ISETP.NE.AND P2, PT, R19, RZ, PT ;  /* 0x000000ff1300720c */ /* 0x000fe40003f45270 */
[----:B------:R-:W-:Y:S01]  /*1c20*/  LOP3.LUT R15, R13, 0x7fffff, RZ, 0xc0, !PT ;  /* 0x007fffff0d0f7812 */ /* 0x000fe200078ec0ff */
[----:B------:R-:W-:Y:S01]  /*1c30*/  FFMA.RP R13, R3, R17, R18 ;  /* 0x00000011030d7223 */ /* 0x000fe20000008012 */
[----:B------:R-:W-:Y:S01]  /*1c40*/  IMAD.MOV R3, RZ, RZ, -R19 ;  /* 0x000000ffff037224 */ /* 0x000fe200078e0a13 */
[----:B------:R-:W-:Y:S02]  /*1c50*/  ISETP.NE.AND P1, PT, R19, RZ, PT ;  /* 0x000000ff1300720c */ /* 0x000fe40003f25270 */
        /* <DEDUP_REMOVED lines=14> */
.L_x_94:
[----:B------:R-:W-:-:S04]  /*1d40*/  LOP3.LUT R0, R0, 0x80000000, RZ, 0xc0, !PT ;  /* 0x8000000000007812 */ /* 0x000fc800078ec0ff */
[----:B------:R-:W-:Y:S01]  /*1d50*/  LOP3.LUT R0, R0, 0x7f800000, RZ, 0xfc, !PT ;  /* 0x7f80000000007812 */ /* 0x000fe200078efcff */
[----:B------:R-:W-:Y:S06]  /*1d60*/  BRA `(.L_x_95) ;  /* 0x0000000000047947 */ /* 0x000fec0003800000 */
.L_x_93:
[----:B------:R-:W-:-:S07]  /*1d70*/  LEA R0, R13, R0, 0x17 ;  /* 0x000000000d007211 */ /* 0x000fce00078eb8ff */
.L_x_95:
[----:B------:R-:W-:Y:S05]  /*1d80*/  BSYNC.RECONVERGENT B2 ;  /* 0x0000000000027941 */ /* 0x000fea0003800200 */
.L_x_92:
[----:B------:R-:W-:Y:S05]  /*1d90*/  BRA `(.L_x_96) ;  /* 0x0000000000207947 */ /* 0x000fea0003800000 */
.L_x_91:
[----:B------:R-:W-:-:S04]  /*1da0*/  LOP3.LUT R0, R3, 0x80000000, R0, 0x48, !PT ;  /* 0x8000000003007812 */ /* 0x000fc800078e4800 */
[----:B------:R-:W-:Y:S01]  /*1db0*/  LOP3.LUT R0, R0, 0x7f800000, RZ, 0xfc, !PT ;  /* 0x7f80000000007812 */ /* 0x000fe200078efcff */
[----:B------:R-:W-:Y:S06]  /*1dc0*/  BRA `(.L_x_96) ;  /* 0x0000000000147947 */ /* 0x000fec0003800000 */
.L_x_90:
[----:B------:R-:W-:Y:S01]  /*1dd0*/  LOP3.LUT R0, R3, 0x80000000, R0, 0x48, !PT ;  /* 0x8000000003007812 */ /* 0x000fe200078e4800 */
[----:B------:R-:W-:Y:S06]  /*1de0*/  BRA `(.L_x_96) ;  /* 0x00000000000c7947 */ /* 0x000fec0003800000 */
.L_x_89:
[----:B------:R-:W0:Y:S01]  /*1df0*/  MUFU.RSQ R0, -QNAN ;  /* 0xffc0000000007908 */ /* 0x000e220000001400 */
[----:B------:R-:W-:Y:S05]  /*1e00*/  BRA `(.L_x_96) ;  /* 0x0000000000047947 */ /* 0x000fea0003800000 */
.L_x_88:
[----:B------:R-:W-:-:S07]  /*1e10*/  FADD.FTZ R0, R0, R3 ;  /* 0x0000000300007221 */ /* 0x000fce0000010000 */
.L_x_96:
[----:B------:R-:W-:Y:S05]  /*1e20*/  BSYNC.RECONVERGENT B1 ;  /* 0x0000000000017941 */ /* 0x000fea0003800200 */
.L_x_86:
[----:B------:R-:W-:Y:S01]  /*1e30*/  HFMA2 R13, -RZ, RZ, 0, 0 ;  /* 0x00000000ff0d7431 */ /* 0x000fe200000001ff */
[----:B0-----:R-:W-:-:S03]  /*1e40*/  MOV R3, R0 ;  /* 0x0000000000037202 */ /* 0x001fc60000000f00 */
[----:B------:R-:W-:Y:S05]  /*1e50*/  RET.REL.NODEC R12 `(_Z26layer_normalization_kernelP10CiphertextS0_i) ;  /* 0xffffffe00c687950 */ /* 0x000fea0003c3ffff */
.L_x_97:
        /* <DEDUP_REMOVED lines=10> */
.L_x_160:


//--------------------- .text._Z15matrix_multiplyPK10CiphertextS1_PS_iii --------------------------
	.section	.text._Z15matrix_multiplyPK10CiphertextS1_PS_iii,"ax",@progbits
	.align	128
        .global         _Z15matrix_multiplyPK10CiphertextS1_PS_iii
        .type           _Z15matrix_multiplyPK10CiphertextS1_PS_iii,@function
        .size           _Z15matrix_multiplyPK10CiphertextS1_PS_iii,(.L_x_165 - _Z15matrix_multiplyPK10CiphertextS1_PS_iii)
        .other          _Z15matrix_multiplyPK10CiphertextS1_PS_iii,@"STO_CUDA_ENTRY STV_DEFAULT"
_Z15matrix_multiplyPK10CiphertextS1_PS_iii:
.text._Z15matrix_multiplyPK10CiphertextS1_PS_iii:
[----:B------:R-:W0:Y:S01]  /*0000*/  LDC R1, c[0x0][0x37c] ;  /* 0x0000df00ff017b82 */ /* 0x000e220000000800 */
[----:B------:R-:W1:Y:S01]  /*0010*/  S2R R3, SR_TID.X ;  /* 0x0000000000037919 */ /* 0x000e620000002100 */
[----:B------:R-:W2:Y:S06]  /*0020*/  LDCU UR5, c[0x0][0x2fc] ;  /* 0x00005f80ff0577ac */ /* 0x000eac0008000800 */
[----:B------:R-:W3:Y:S01]  /*0030*/  LDC R17, c[0x0][0x364] ;  /* 0x0000d900ff117b82 */ /* 0x000ee20000000800 */
[----:B0-----:R-:W-:Y:S01]  /*0040*/  IADD3 R1, PT, PT, R1, -0x10, RZ ;  /* 0xfffffff001017810 */ /* 0x001fe20007ffe0ff */
[----:B------:R-:W3:Y:S01]  /*0050*/  S2R R0, SR_TID.Y ;  /* 0x0000000000007919 */ /* 0x000ee20000002200 */
[----:B------:R-:W0:Y:S01]  /*0060*/  LDCU UR8, c[0x0][0x398] ;  /* 0x00007300ff0877ac */ /* 0x000e220008000800 */
[----:B------:R-:W4:Y:S04]  /*0070*/  LDCU UR4, c[0x0][0x2f8] ;  /* 0x00005f00ff0477ac */ /* 0x000f280008000800 */
[----:B------:R-:W1:Y:S08]  /*0080*/  S2UR UR7, SR_CTAID.X ;  /* 0x00000000000779c3 */ /* 0x000e700000002500 */
[----:B------:R-:W1:Y:S08]  /*0090*/  LDC R14, c[0x0][0x360] ;  /* 0x0000d800ff0e7b82 */ /* 0x000e700000000800 */
[----:B------:R-:W3:Y:S01]  /*00a0*/  S2UR UR6, SR_CTAID.Y ;  /* 0x00000000000679c3 */ /* 0x000ee20000002600 */
[----:B----4-:R-:W-:-:S04]  /*00b0*/  IADD3 R6, P1, PT, R1, UR4, RZ ;  /* 0x0000000401067c10 */ /* 0x010fc8000ff3e0ff */
[----:B--2---:R-:W-:-:S03]  /*00c0*/  IADD3.X R7, PT, PT, RZ, UR5, RZ, P1, !PT ;  /* 0x00000005ff077c10 */ /* 0x004fc60008ffe4ff */
[----:B------:R-:W2:Y:S01]  /*00d0*/  LDC R15, c[0x0][0x3a0] ;  /* 0x0000e800ff0f7b82 */ /* 0x000ea20000000800 */
[----:B-1----:R-:W-:Y:S02]  /*00e0*/  IMAD R14, R14, UR7, R3 ;  /* 0x000000070e0e7c24 */ /* 0x002fe4000f8e0203 */
[----:B---3--:R-:W-:-:S03]  /*00f0*/  IMAD R17, R17, UR6, R0 ;  /* 0x0000000611117c24 */ /* 0x008fc6000f8e0200 */
[----:B--2---:R-:W-:-:S04]  /*0100*/  ISETP.GE.AND P0, PT, R14, R15, PT ;  /* 0x0000000f0e00720c */ /* 0x004fc80003f06270 */
[----:B0-----:R-:W-:-:S13]  /*0110*/  ISETP.GE.OR P0, PT, R17, UR8, P0 ;  /* 0x0000000811007c0c */ /* 0x001fda0008706670 */
[----:B------:R-:W-:Y:S05]  /*0120*/  @P0 EXIT ;  /* 0x000000000000094d */ /* 0x000fea0003800000 */
[----:B------:R-:W0:Y:S01]  /*0130*/  LDCU UR5, c[0x0][0x39c] ;  /* 0x00007380ff0577ac */ /* 0x000e220008000800 */
[----:B------:R-:W-:Y:S01]  /*0140*/  HFMA2 R0, -RZ, RZ, 0, 0 ;  /* 0x00000000ff007431 */ /* 0x000fe200000001ff */
[----:B------:R-:W-:Y:S01]  /*0150*/  MOV R22, RZ ;  /* 0x000000ff00167202 */ /* 0x000fe20000000f00 */
[----:B------:R-:W1:Y:S01]  /*0160*/  LDCU.64 UR8, c[0x0][0x358] ;  /* 0x00006b00ff0877ac */ /* 0x000e620008000a00 */
[----:B0-----:R-:W-:-:S09]  /*0170*/  UISETP.GE.AND UP0, UPT, UR5, 0x1, UPT ;  /* 0x000000010500788c */ /* 0x001fd2000bf06270 */
[----:B-1----:R-:W-:Y:S05]  /*0180*/  BRA.U !UP0, `(.L_x_98) ;  /* 0x0000000908a47547 */ /* 0x002fea000b800000 */
[----:B------:R-:W-:Y:S02]  /*0190*/  UISETP.GE.U32.AND UP1, UPT, UR5, 0x8, UPT ;  /* 0x000000080500788c */ /* 0x000fe4000bf26070 */
[----:B------:R-:W-:Y:S01]  /*01a0*/  IMAD R18, R17, UR5, RZ ;  /* 0x0000000511127c24 */ /* 0x000fe2000f8e02ff */
[----:B------:R-:W-:Y:S01]  /*01b0*/  ULOP3.LUT UR6, UR5, 0x7, URZ, 0xc0, !UPT ;  /* 0x0000000705067892 */ /* 0x000fe2000f8ec0ff */
[----:B------:R-:W-:Y:S01]  /*01c0*/  IMAD.MOV.U32 R0, RZ, RZ, RZ ;  /* 0x000000ffff007224 */ /* 0x000fe200078e00ff */
[----:B------:R-:W-:Y:S01]  /*01d0*/  MOV R22, RZ ;  /* 0x000000ff00167202 */ /* 0x000fe20000000f00 */
[----:B------:R-:W-:Y:S01]  /*01e0*/  UMOV UR4, URZ ;  /* 0x000000ff00047c82 */ /* 0x000fe20008000000 */
[----:B------:R-:W-:Y:S02]  /*01f0*/  UISETP.NE.AND UP0, UPT, UR6, URZ, UPT ;  /* 0x000000ff0600728c */ /* 0x000fe4000bf05270 */
[----:B------:R-:W-:Y:S09]  /*0200*/  BRA.U !UP1, `(.L_x_99) ;  /* 0x0000000509287547 */ /* 0x000ff2000b800000 */
[----:B------:R-:W0:Y:S01]  /*0210*/  LDC.64 R2, c[0x0][0x380] ;  /* 0x0000e000ff027b82 */ /* 0x000e220000000a00 */
[----:B------:R-:W-:Y:S01]  /*0220*/  HFMA2 R22, -RZ, RZ, 0, 0 ;  /* 0x00000000ff167431 */ /* 0x000fe200000001ff */
[----:B------:R-:W-:Y:S01]  /*0230*/  ULOP3.LUT UR4, UR5, 0x7ffffff8, URZ, 0xc0, !UPT ;  /* 0x7ffffff805047892 */ /* 0x000fe2000f8ec0ff */
[----:B------:R-:W-:Y:S01]  /*0240*/  IMAD.MOV.U32 R0, RZ, RZ, RZ ;  /* 0x000000ffff007224 */ /* 0x000fe200078e00ff */
[----:B------:R-:W-:Y:S02]  /*0250*/  MOV R16, R14 ;  /* 0x0000000e00107202 */ /* 0x000fe40000000f00 */
[----:B------:R-:W-:Y:S01]  /*0260*/  UIADD3 UR7, UPT, UPT, -UR4, URZ, URZ ;  /* 0x000000ff04077290 */ /* 0x000fe2000fffe1ff */
[----:B0-----:R-:W-:-:S03]  /*0270*/  IMAD.WIDE.U32 R2, R18, 0x8, R2 ;  /* 0x0000000812027825 */ /* 0x001fc600078e0002 */
[----:B------:R-:W-:-:S04]  /*0280*/  IADD3 R10, P0, PT, R2, 0x20, RZ ;  /* 0x00000020020a7810 */ /* 0x000fc80007f1e0ff */
[----:B------:R-:W-:-:S09]  /*0290*/  IADD3.X R11, PT, PT, RZ, R3, RZ, P0, !PT ;  /* 0x00000003ff0b7210 */ /* 0x000fd200007fe4ff */
.L_x_100:
[----:B------:R-:W0:Y:S01]  /*02a0*/  LDC.64 R12, c[0x0][0x388] ;  /* 0x0000e200ff0c7b82 */ /* 0x000e220000000a00 */
[----:B------:R-:W-:Y:S02]  /*02b0*/  MOV R2, R10 ;  /* 0x0000000a00027202 */ /* 0x000fe40000000f00 */
[----:B------:R-:W-:-:S05]  /*02c0*/  MOV R3, R11 ;  /* 0x0000000b00037202 */ /* 0x000fca0000000f00 */
[----:B------:R-:W2:Y:S04]  /*02d0*/  LDG.E R25, desc[UR8][R2.64+-0x20] ;  /* 0xffffe00802197981 */ /* 0x000ea8000c1e1900 */
[----:B------:R-:W3:Y:S04]  /*02e0*/  LDG.E R23, desc[UR8][R2.64+-0x1c] ;  /* 0xffffe40802177981 */ /* 0x000ee8000c1e1900 */
[----:B------:R-:W4:Y:S04]  /*02f0*/  LDG.E R19, desc[UR8][R2.64+-0x18] ;  /* 0xffffe80802137981 */ /* 0x000f28000c1e1900 */
[----:B------:R-:W5:Y:S01]  /*0300*/  LDG.E R28, desc[UR8][R2.64+-0x14] ;  /* 0xffffec08021c7981 */ /* 0x000f62000c1e1900 */
[----:B0-----:R-:W-:-:S03]  /*0310*/  IMAD.WIDE R12, R16, 0x8, R12 ;  /* 0x00000008100c7825 */ /* 0x001fc600078e020c */
[----:B------:R-:W5:Y:S04]  /*0320*/  LDG.E R29, desc[UR8][R2.64+-0x10] ;  /* 0xfffff008021d7981 */ /* 0x000f68000c1e1900 */
[----:B------:R-:W2:Y:S01]  /*0330*/  LDG.E R24, desc[UR8][R12.64] ;  /* 0x000000080c187981 */ /* 0x000ea2000c1e1900 */
[----:B------:R-:W-:-:S03]  /*0340*/  IMAD.WIDE R4, R15, 0x8, R12 ;  /* 0x000000080f047825 */ /* 0x000fc600078e020c */
[----:B------:R-:W3:Y:S04]  /*0350*/  LDG.E R21, desc[UR8][R12.64+0x4] ;  /* 0x000004080c157981 */ /* 0x000ee8000c1e1900 */
[----:B------:R-:W4:Y:S01]  /*0360*/  LDG.E R20, desc[UR8][R4.64] ;  /* 0x0000000804147981 */ /* 0x000f22000c1e1900 */
[----:B------:R-:W-:-:S03]  /*0370*/  IMAD.WIDE R8, R15, 0x8, R4 ;  /* 0x000000080f087825 */ /* 0x000fc600078e0204 */
[----:B------:R0:W5:Y:S01]  /*0380*/  LDG.E R27, desc[UR8][R4.64+0x4] ;  /* 0x00000408041b7981 */ /* 0x000162000c1e1900 */
[----:B------:R-:W-:-:S03]  /*0390*/  IMAD.WIDE R10, R15, 0x8, R8 ;  /* 0x000000080f0a7825 */ /* 0x000fc600078e0208 */
[----:B------:R-:W5:Y:S04]  /*03a0*/  LDG.E R12, desc[UR8][R8.64] ;  /* 0x00000008080c7981 */ /* 0x000f68000c1e1900 */
[----:B------:R1:W5:Y:S01]  /*03b0*/  LDG.E R26, desc[UR8][R8.64+0x4] ;  /* 0x00000408081a7981 */ /* 0x000362000c1e1900 */
[----:B0-----:R-:W-:-:S03]  /*03c0*/  IMAD.WIDE R4, R15, 0x8, R10 ;  /* 0x000000080f047825 */ /* 0x001fc600078e020a */
[----:B------:R-:W5:Y:S01]  /*03d0*/  LDG.E R13, desc[UR8][R10.64] ;  /* 0x000000080a0d7981 */ /* 0x000f62000c1e1900 */
[----:B--2---:R-:W-:-:S03]  /*03e0*/  FFMA R24, R25, R24, R0 ;  /* 0x0000001819187223 */ /* 0x004fc60000000000 */
[----:B------:R-:W2:Y:S01]  /*03f0*/  LDG.E R25, desc[UR8][R2.64+-0xc] ;  /* 0xfffff40802197981 */ /* 0x000ea2000c1e1900 */
[----:B---3--:R-:W-:-:S03]  /*0400*/  VIMNMX3.U32 R23, R23, R21, R22, !PT ;  /* 0x000000151717720f */ /* 0x008fc60007800016 */
[----:B------:R-:W3:Y:S04]  /*0410*/  LDG.E R0, desc[UR8][R2.64+-0x8] ;  /* 0xfffff80802007981 */ /* 0x000ee8000c1e1900 */
[----:B------:R-:W3:Y:S01]  /*0420*/  LDG.E R21, desc[UR8][R2.64+-0x4] ;  /* 0xfffffc0802157981 */ /* 0x000ee2000c1e1900 */
[----:B----4-:R-:W-:-:S03]  /*0430*/  FFMA R24, R19, R20, R24 ;  /* 0x0000001413187223 */ /* 0x010fc60000000018 */
[----:B------:R0:W4:Y:S04]  /*0440*/  LDG.E R22, desc[UR8][R10.64+0x4] ;  /* 0x000004080a167981 */ /* 0x000128000c1e1900 */
[----:B------:R-:W4:Y:S04]  /*0450*/  LDG.E R20, desc[UR8][R2.64] ;  /* 0x0000000802147981 */ /* 0x000f28000c1e1900 */
[----:B------:R-:W4:Y:S01]  /*0460*/  LDG.E R19, desc[UR8][R4.64] ;  /* 0x0000000804137981 */ /* 0x000f22000c1e1900 */
[----:B-----5:R-:W-:Y:S01]  /*0470*/  VIMNMX3.U32 R23, R28, R27, R23, !PT ;  /* 0x0000001b1c17720f */ /* 0x020fe20007800017 */
[----:B-1----:R-:W-:-:S04]  /*0480*/  IMAD.WIDE R8, R15, 0x8, R4 ;  /* 0x000000080f087825 */ /* 0x002fc800078e0204 */
[----:B------:R-:W-:Y:S02]  /*0490*/  FFMA R27, R29, R12, R24 ;  /* 0x0000000c1d1b7223 */ /* 0x000fe40000000018 */
[----:B------:R1:W5:Y:S01]  /*04a0*/  LDG.E R12, desc[UR8][R4.64+0x4] ;  /* 0x00000408040c7981 */ /* 0x000362000c1e1900 */
[----:B0-----:R-:W-:-:S03]  /*04b0*/  IMAD.WIDE R10, R15, 0x8, R8 ;  /* 0x000000080f0a7825 */ /* 0x001fc600078e0208 */
[----:B------:R-:W5:Y:S01]  /*04c0*/  LDG.E R24, desc[UR8][R2.64+0x4] ;  /* 0x0000040802187981 */ /* 0x000f62000c1e1900 */
[----:B-1----:R-:W-:-:S05]  /*04d0*/  IMAD.WIDE R4, R15, 0x8, R10 ;  /* 0x000000080f047825 */ /* 0x002fca00078e020a */
[----:B------:R-:W5:Y:S01]  /*04e0*/  LDG.E R28, desc[UR8][R4.64+0x4] ;  /* 0x00000408041c7981 */ /* 0x000f62000c1e1900 */
[----:B--2---:R-:W-:-:S03]  /*04f0*/  VIMNMX3.U32 R23, R25, R26, R23, !PT ;  /* 0x0000001a1917720f */ /* 0x004fc60007800017 */
[----:B------:R-:W2:Y:S01]  /*0500*/  LDG.E R25, desc[UR8][R2.64+0xc] ;  /* 0x00000c0802197981 */ /* 0x000ea2000c1e1900 */
[----:B---3--:R-:W-:-:S03]  /*0510*/  FFMA R27, R0, R13, R27 ;  /* 0x0000000d001b7223 */ /* 0x008fc6000000001b */
[----:B------:R-:W3:Y:S04]  /*0520*/  LDG.E R13, desc[UR8][R8.64] ;  /* 0x00000008080d7981 */ /* 0x000ee8000c1e1900 */
[----:B------:R-:W2:Y:S01]  /*0530*/  LDG.E R0, desc[UR8][R8.64+0x4] ;  /* 0x0000040808007981 */ /* 0x000ea2000c1e1900 */
[----:B----4-:R-:W-:-:S03]  /*0540*/  VIMNMX3.U32 R23, R21, R22, R23, !PT ;  /* 0x000000161517720f */ /* 0x010fc60007800017 */
[----:B------:R-:W3:Y:S04]  /*0550*/  LDG.E R22, desc[UR8][R2.64+0x8] ;  /* 0x0000080802167981 */ /* 0x000ee8000c1e1900 */
[----:B------:R-:W4:Y:S01]  /*0560*/  LDG.E R21, desc[UR8][R10.64] ;  /* 0x000000080a157981 */ /* 0x000f22000c1e1900 */
[----:B------:R-:W-:-:S03]  /*0570*/  FFMA R29, R20, R19, R27 ;  /* 0x00000013141d7223 */ /* 0x000fc6000000001b */
[----:B------:R0:W4:Y:S04]  /*0580*/  LDG.E R26, desc[UR8][R10.64+0x4] ;  /* 0x000004080a1a7981 */ /* 0x000128000c1e1900 */
[----:B------:R-:W4:Y:S04]  /*0590*/  LDG.E R20, desc[UR8][R2.64+0x10] ;  /* 0x0000100802147981 */ /* 0x000f28000c1e1900 */
[----:B------:R-:W4:Y:S04]  /*05a0*/  LDG.E R9, desc[UR8][R2.64+0x14] ;  /* 0x0000140802097981 */ /* 0x000f28000c1e1900 */
[----:B------:R-:W4:Y:S04]  /*05b0*/  LDG.E R8, desc[UR8][R4.64] ;  /* 0x0000000804087981 */ /* 0x000f28000c1e1900 */
[----:B------:R-:W4:Y:S04]  /*05c0*/  LDG.E R27, desc[UR8][R2.64+0x18] ;  /* 0x00001808021b7981 */ /* 0x000f28000c1e1900 */
[----:B------:R-:W4:Y:S01]  /*05d0*/  LDG.E R19, desc[UR8][R2.64+0x1c] ;  /* 0x00001c0802137981 */ /* 0x000f22000c1e1900 */
[----:B------:R-:W-:Y:S01]  /*05e0*/  UIADD3 UR7, UPT, UPT, UR7, 0x8, URZ ;  /* 0x0000000807077890 */ /* 0x000fe2000fffe0ff */
[----:B-----5:R-:W-:-:S03]  /*05f0*/  VIMNMX3.U32 R12, R24, R12, R23, !PT ;  /* 0x0000000c180c720f */ /* 0x020fc60007800017 */
[----:B------:R-:W-:Y:S01]  /*0600*/  UISETP.NE.AND UP1, UPT, UR7, URZ, UPT ;  /* 0x000000ff0700728c */ /* 0x000fe2000bf25270 */
[----:B0-----:R-:W-:Y:S02]  /*0610*/  IADD3 R10, P0, PT, R2, 0x40, RZ ;  /* 0x00000040020a7810 */ /* 0x001fe40007f1e0ff */
[----:B------:R-:W-:-:S03]  /*0620*/  LEA R16, R15, R16, 0x3 ;  /* 0x000000100f107211 */ /* 0x000fc600078e18ff */
[----:B------:R-:W-:Y:S01]  /*0630*/  IMAD.X R11, RZ, RZ, R3, P0 ;  /* 0x000000ffff0b7224 */ /* 0x000fe200000e0603 */
[----:B--2---:R-:W-:Y:S01]  /*0640*/  VIMNMX3.U32 R0, R25, R0, R12, !PT ;  /* 0x000000001900720f */ /* 0x004fe2000780000c */
[----:B---3--:R-:W-:-:S04]  /*0650*/  FFMA R13, R22, R13, R29 ;  /* 0x0000000d160d7223 */ /* 0x008fc8000000001d */
[----:B----4-:R-:W-:Y:S01]  /*0660*/  FFMA R20, R20, R21, R13 ;  /* 0x0000001514147223 */ /* 0x010fe2000000000d */
[----:B------:R-:W-:-:S03]  /*0670*/  VIMNMX3.U32 R9, R9, R26, R0, !PT ;  /* 0x0000001a0909720f */ /* 0x000fc60007800000 */
[----:B------:R-:W-:Y:S01]  /*0680*/  FFMA R0, R27, R8, R20 ;  /* 0x000000081b007223 */ /* 0x000fe20000000014 */
[----:B------:R-:W-:Y:S01]  /*0690*/  VIMNMX3.U32 R22, R19, R28, R9, !PT ;  /* 0x0000001c1316720f */ /* 0x000fe20007800009 */
[----:B------:R-:W-:Y:S06]  /*06a0*/  BRA.U UP1, `(.L_x_100) ;  /* 0xfffffff901fc7547 */ /* 0x000fec000b83ffff */
.L_x_99:
[----:B------:R-:W-:Y:S05]  /*06b0*/  BRA.U !UP0, `(.L_x_98) ;  /* 0x0000000508587547 */ /* 0x000fea000b800000 */
[----:B------:R-:W-:Y:S02]  /*06c0*/  UISETP.GE.U32.AND UP0, UPT, UR6, 0x4, UPT ;  /* 0x000000040600788c */ /* 0x000fe4000bf06070 */
[----:B------:R-:W-:-:S04]  /*06d0*/  ULOP3.LUT UR7, UR5, 0x3, URZ, 0xc0, !UPT ;  /* 0x0000000305077892 */ /* 0x000fc8000f8ec0ff */
[----:B------:R-:W-:-:S03]  /*06e0*/  UISETP.NE.AND UP1, UPT, UR7, URZ, UPT ;  /* 0x000000ff0700728c */ /* 0x000fc6000bf25270 */
[----:B------:R-:W-:Y:S08]  /*06f0*/  BRA.U !UP0, `(.L_x_101) ;  /* 0x00000001089c7547 */ /* 0x000ff0000b800000 */
[----:B------:R-:W0:Y:S01]  /*0700*/  LDC.64 R28, c[0x0][0x388] ;  /* 0x0000e200ff1c7b82 */ /* 0x000e220000000a00 */
[----:B------:R-:W1:Y:S01]  /*0710*/  LDCU.64 UR10, c[0x0][0x380] ;  /* 0x00007000ff0a77ac */ /* 0x000e620008000a00 */
[----:B------:R-:W-:Y:S01]  /*0720*/  IMAD R3, R15, UR4, R14 ;  /* 0x000000040f037c24 */ /* 0x000fe2000f8e020e */
[C---:B------:R-:W-:Y:S02]  /*0730*/  IADD3 R10, P0, PT, R18.reuse, UR4, RZ ;  /* 0x00000004120a7c10 */ /* 0x040fe4000ff1e0ff */
[----:B------:R-:W-:-:S03]  /*0740*/  IADD3 R9, PT, PT, R18, UR4, RZ ;  /* 0x0000000412097c10 */ /* 0x000fc6000fffe0ff */
[----:B------:R-:W2:Y:S01]  /*0750*/  LDC.64 R4, c[0x0][0x380] ;  /* 0x0000e000ff047b82 */ /* 0x000ea20000000a00 */
[----:B0-----:R-:W-:Y:S01]  /*0760*/  IMAD.WIDE R28, R3, 0x8, R28 ;  /* 0x00000008031c7825 */ /* 0x001fe200078e021c */
[----:B------:R-:W-:Y:S02]  /*0770*/  IADD3.X R3, PT, PT, RZ, RZ, RZ, P0, !PT ;  /* 0x000000ffff037210 */ /* 0x000fe400007fe4ff */
[C---:B-1----:R-:W-:Y:S02]  /*0780*/  LEA R2, P0, R10.reuse, UR10, 0x3 ;  /* 0x0000000a0a027c11 */ /* 0x042fe4000f8018ff */
[----:B------:R-:W3:Y:S02]  /*0790*/  LDG.E R13, desc[UR8][R28.64] ;  /* 0x000000081c0d7981 */ /* 0x000ee4000c1e1900 */
[----:B------:R-:W-:Y:S01]  /*07a0*/  LEA.HI.X R3, R10, UR11, R3, 0x3, P0 ;  /* 0x0000000b0a037c11 */ /* 0x000fe200080f1c03 */
[----:B--2---:R-:W-:Y:S01]  /*07b0*/  IMAD.WIDE.U32 R8, R9, 0x8, R4 ;  /* 0x0000000809087825 */ /* 0x004fe200078e0004 */
[----:B------:R-:W2:Y:S03]  /*07c0*/  LDG.E R20, desc[UR8][R28.64+0x4] ;  /* 0x000004081c147981 */ /* 0x000ea6000c1e1900 */
[C---:B------:R-:W-:Y:S01]  /*07d0*/  IMAD.WIDE R10, R15.reuse, 0x8, R28 ;  /* 0x000000080f0a7825 */ /* 0x040fe200078e021c */
[----:B------:R-:W3:Y:S04]  /*07e0*/  LDG.E R21, desc[UR8][R8.64] ;  /* 0x0000000808157981 */ /* 0x000ee8000c1e1900 */
[----:B------:R0:W2:Y:S01]  /*07f0*/  LDG.E R19, desc[UR8][R8.64+0x4] ;  /* 0x0000040808137981 */ /* 0x0000a2000c1e1900 */
[----:B------:R-:W-:-:S03]  /*0800*/  IMAD.WIDE R4, R15, 0x8, R10 ;  /* 0x000000080f047825 */ /* 0x000fc600078e020a */
[----:B------:R-:W4:Y:S04]  /*0810*/  LDG.E R16, desc[UR8][R10.64] ;  /* 0x000000080a107981 */ /* 0x000f28000c1e1900 */
[----:B------:R-:W5:Y:S04]  /*0820*/  LDG.E R12, desc[UR8][R10.64+0x4] ;  /* 0x000004080a0c7981 */ /* 0x000f68000c1e1900 */
[----:B------:R-:W4:Y:S01]  /*0830*/  LDG.E R27, desc[UR8][R2.64+0x8] ;  /* 0x00000808021b7981 */ /* 0x000f22000c1e1900 */
[----:B0-----:R-:W-:-:S03]  /*0840*/  IMAD.WIDE R8, R15, 0x8, R4 ;  /* 0x000000080f087825 */ /* 0x001fc600078e0204 */
        /* <DEDUP_REMOVED lines=8> */
[----:B------:R-:W5:Y:S01]  /*08d0*/  LDG.E R10, desc[UR8][R8.64+0x4] ;  /* 0x00000408080a7981 */ /* 0x000f62000c1e1900 */
[----:B------:R-:W-:Y:S01]  /*08e0*/  UIADD3 UR4, UPT, UPT, UR4, 0x4, URZ ;  /* 0x0000000404047890 */ /* 0x000fe2000fffe0ff */
[----:B---3--:R-:W-:Y:S01]  /*08f0*/  FFMA R0, R21, R13, R0 ;  /* 0x0000000d15007223 */ /* 0x008fe20000000000 */
[----:B--2---:R-:W-:-:S03]  /*0900*/  VIMNMX3.U32 R19, R19, R20, R22, !PT ;  /* 0x000000141313720f */ /* 0x004fc60007800016 */
[----:B----4-:R-:W-:Y:S01]  /*0910*/  FFMA R0, R27, R16, R0 ;  /* 0x000000101b007223 */ /* 0x010fe20000000000 */
[----:B-----5:R-:W-:-:S03]  /*0920*/  VIMNMX3.U32 R12, R25, R12, R19, !PT ;  /* 0x0000000c190c720f */ /* 0x020fc60007800013 */
[----:B------:R-:W-:Y:S01]  /*0930*/  FFMA R23, R23, R24, R0 ;  /* 0x0000001817177223 */ /* 0x000fe20000000000 */
[----:B------:R-:W-:-:S03]  /*0940*/  VIMNMX3.U32 R5, R28, R5, R12, !PT ;  /* 0x000000051c05720f */ /* 0x000fc6000780000c */
[----:B------:R-:W-:Y:S01]  /*0950*/  FFMA R0, R26, R11, R23 ;  /* 0x0000000b1a007223 */ /* 0x000fe20000000017 */
[----:B------:R-:W-:-:S07]  /*0960*/  VIMNMX3.U32 R22, R29, R10, R5, !PT ;  /* 0x0000000a1d16720f */ /* 0x000fce0007800005 */
.L_x_101:
[----:B------:R-:W-:Y:S05]  /*0970*/  BRA.U !UP1, `(.L_x_98) ;  /* 0x0000000109a87547 */ /* 0x000fea000b800000 */
[----:B------:R-:W-:Y:S02]  /*0980*/  UISETP.NE.AND UP0, UPT, UR7, 0x1, UPT ;  /* 0x000000010700788c */ /* 0x000fe4000bf05270 */
[----:B------:R-:W-:-:S04]  /*0990*/  ULOP3.LUT UR5, UR5, 0x1, URZ, 0xc0, !UPT ;  /* 0x0000000105057892 */ /* 0x000fc8000f8ec0ff */
[----:B------:R-:W-:-:S03]  /*09a0*/  UISETP.NE.U32.AND UP1, UPT, UR5, 0x1, UPT ;  /* 0x000000010500788c */ /* 0x000fc6000bf25070 */
[----:B------:R-:W-:Y:S08]  /*09b0*/  BRA.U !UP0, `(.L_x_102) ;  /* 0x0000000108647547 */ /* 0x000ff0000b800000 */
[----:B------:R-:W0:Y:S01]  /*09c0*/  LDC.64 R10, c[0x0][0x380] ;  /* 0x0000e000ff0a7b82 */ /* 0x000e220000000a00 */
[----:B------:R-:W1:Y:S01]  /*09d0*/  LDCU.64 UR6, c[0x0][0x380] ;  /* 0x00007000ff0677ac */ /* 0x000e620008000a00 */
[C---:B------:R-:W-:Y:S01]  /*09e0*/  VIADD R3, R18.reuse, UR4 ;  /* 0x0000000412037c36 */ /* 0x040fe20008000000 */
[----:B------:R-:W-:-:S04]  /*09f0*/  IADD3 R8, P0, PT, R18, UR4, RZ ;  /* 0x0000000412087c10 */ /* 0x000fc8000ff1e0ff */
[----:B------:R-:W-:Y:S01]  /*0a00*/  IADD3.X R9, PT, PT, RZ, RZ, RZ, P0, !PT ;  /* 0x000000ffff097210 */ /* 0x000fe200007fe4ff */
[----:B------:R-:W2:Y:S01]  /*0a10*/  LDC.64 R4, c[0x0][0x388] ;  /* 0x0000e200ff047b82 */ /* 0x000ea20000000a00 */
[----:B-1----:R-:W-:Y:S01]  /*0a20*/  LEA R2, P0, R8, UR6, 0x3 ;  /* 0x0000000608027c11 */ /* 0x002fe2000f8018ff */
[----:B0-----:R-:W-:-:S04]  /*0a30*/  IMAD.WIDE.U32 R10, R3, 0x8, R10 ;  /* 0x00000008030a7825 */ /* 0x001fc800078e000a */
[----:B------:R-:W-:Y:S01]  /*0a40*/  IMAD R3, R15, UR4, R14 ;  /* 0x000000040f037c24 */ /* 0x000fe2000f8e020e */
[----:B------:R-:W3:Y:S03]  /*0a50*/  LDG.E R13, desc[UR8][R10.64] ;  /* 0x000000080a0d7981 */ /* 0x000ee6000c1e1900 */
[----:B--2---:R-:W-:Y:S01]  /*0a60*/  IMAD.WIDE R4, R3, 0x8, R4 ;  /* 0x0000000803047825 */ /* 0x004fe200078e0204 */
[----:B------:R-:W-:Y:S01]  /*0a70*/  LEA.HI.X R3, R8, UR7, R9, 0x3, P0 ;  /* 0x0000000708037c11 */ /* 0x000fe200080f1c09 */
[----:B------:R-:W2:Y:S02]  /*0a80*/  LDG.E R19, desc[UR8][R10.64+0x4] ;  /* 0x000004080a137981 */ /* 0x000ea4000c1e1900 */
[----:B------:R-:W-:Y:S02]  /*0a90*/  IMAD.WIDE R8, R15, 0x8, R4 ;  /* 0x000000080f087825 */ /* 0x000fe400078e0204 */
[----:B------:R-:W3:Y:S04]  /*0aa0*/  LDG.E R12, desc[UR8][R4.64] ;  /* 0x00000008040c7981 */ /* 0x000ee8000c1e1900 */
[----:B------:R-:W2:Y:S04]  /*0ab0*/  LDG.E R16, desc[UR8][R4.64+0x4] ;  /* 0x0000040804107981 */ /* 0x000ea8000c1e1900 */
[----:B------:R-:W4:Y:S04]  /*0ac0*/  LDG.E R21, desc[UR8][R2.64+0x8] ;  /* 0x0000080802157981 */ /* 0x000f28000c1e1900 */
[----:B------:R-:W5:Y:S04]  /*0ad0*/  LDG.E R23, desc[UR8][R2.64+0xc] ;  /* 0x00000c0802177981 */ /* 0x000f68000c1e1900 */
[----:B------:R-:W4:Y:S04]  /*0ae0*/  LDG.E R20, desc[UR8][R8.64] ;  /* 0x0000000808147981 */ /* 0x000f28000c1e1900 */
[----:B------:R-:W5:Y:S01]  /*0af0*/  LDG.E R24, desc[UR8][R8.64+0x4] ;  /* 0x0000040808187981 */ /* 0x000f62000c1e1900 */
[----:B------:R-:W-:Y:S01]  /*0b00*/  UIADD3 UR4, UPT, UPT, UR4, 0x2, URZ ;  /* 0x0000000204047890 */ /* 0x000fe2000fffe0ff */
[----:B---3--:R-:W-:Y:S01]  /*0b10*/  FFMA R0, R13, R12, R0 ;  /* 0x0000000c0d007223 */ /* 0x008fe20000000000 */
[----:B--2---:R-:W-:-:S03]  /*0b20*/  VIMNMX3.U32 R16, R19, R16, R22, !PT ;  /* 0x000000101310720f */ /* 0x004fc60007800016 */
[----:B----4-:R-:W-:Y:S01]  /*0b30*/  FFMA R0, R21, R20, R0 ;  /* 0x0000001415007223 */ /* 0x010fe20000000000 */
[----:B-----5:R-:W-:-:S07]  /*0b40*/  VIMNMX3.U32 R22, R23, R24, R16, !PT ;  /* 0x000000181716720f */ /* 0x020fce0007800010 */
.L_x_102:
[----:B------:R-:W-:Y:S05]  /*0b50*/  BRA.U UP1, `(.L_x_98) ;  /* 0x0000000101307547 */ /* 0x000fea000b800000 */
[----:B------:R-:W0:Y:S01]  /*0b60*/  LDC.64 R2, c[0x0][0x380] ;  /* 0x0000e000ff027b82 */ /* 0x000e220000000a00 */
[----:B------:R-:W-:Y:S01]  /*0b70*/  IADD3 R9, PT, PT, R18, UR4, RZ ;  /* 0x0000000412097c10 */ /* 0x000fe2000fffe0ff */
[----:B------:R-:W-:-:S06]  /*0b80*/  IMAD R11, R15, UR4, R14 ;  /* 0x000000040f0b7c24 */ /* 0x000fcc000f8e020e */
[----:B------:R-:W1:Y:S01]  /*0b90*/  LDC.64 R4, c[0x0][0x388] ;  /* 0x0000e200ff047b82 */ /* 0x000e620000000a00 */
[----:B0-----:R-:W-:-:S05]  /*0ba0*/  IMAD.WIDE.U32 R2, R9, 0x8, R2 ;  /* 0x0000000809027825 */ /* 0x001fca00078e0002 */
[----:B------:R-:W2:Y:S01]  /*0bb0*/  LDG.E R9, desc[UR8][R2.64] ;  /* 0x0000000802097981 */ /* 0x000ea2000c1e1900 */
[----:B-1----:R-:W-:-:S03]  /*0bc0*/  IMAD.WIDE R4, R11, 0x8, R4 ;  /* 0x000000080b047825 */ /* 0x002fc600078e0204 */
[----:B------:R-:W3:Y:S04]  /*0bd0*/  LDG.E R11, desc[UR8][R2.64+0x4] ;  /* 0x00000408020b7981 */ /* 0x000ee8000c1e1900 */
[----:B------:R-:W2:Y:S04]  /*0be0*/  LDG.E R8, desc[UR8][R4.64] ;  /* 0x0000000804087981 */ /* 0x000ea8000c1e1900 */
[----:B------:R-:W3:Y:S01]  /*0bf0*/  LDG.E R10, desc[UR8][R4.64+0x4] ;  /* 0x00000408040a7981 */ /* 0x000ee2000c1e1900 */
[----:B--2---:R-:W-:Y:S01]  /*0c00*/  FFMA R0, R9, R8, R0 ;  /* 0x0000000809007223 */ /* 0x004fe20000000000 */
[----:B---3--:R-:W-:-:S07]  /*0c10*/  VIMNMX3.U32 R22, R11, R10, R22, !PT ;  /* 0x0000000a0b16720f */ /* 0x008fce0007800016 */
.L_x_98:
[----:B------:R-:W0:Y:S01]  /*0c20*/  LDC.64 R2, c[0x0][0x390] ;  /* 0x0000e400ff027b82 */ /* 0x000e220000000a00 */
[C---:B------:R-:W-:Y:S01]  /*0c30*/  LOP3.LUT P0, RZ, R17.reuse, R14, RZ, 0xfc, !PT ;  /* 0x0000000e11ff7212 */ /* 0x040fe2000780fcff */
[----:B------:R-:W-:Y:S01]  /*0c40*/  IMAD R15, R17, R15, R14 ;  /* 0x0000000f110f7224 */ /* 0x000fe200078e020e */
[----:B------:R-:W-:-:S03]  /*0c50*/  VIMNMX.U32 R10, PT, PT, R22, 0xf4240, PT ;  /* 0x000f4240160a7848 */ /* 0x000fc60003fe0000 */
[----:B0-----:R-:W-:-:S05]  /*0c60*/  IMAD.WIDE R2, R15, 0x8, R2 ;  /* 0x000000080f027825 */ /* 0x001fca00078e0202 */
[----:B------:R0:W-:Y:S04]  /*0c70*/  STG.E desc[UR8][R2.64], R0 ;  /* 0x0000000002007986 */ /* 0x0001e8000c101908 */
[----:B------:R0:W-:Y:S01]  /*0c80*/  STG.E desc[UR8][R2.64+0x4], R10 ;  /* 0x0000040a02007986 */ /* 0x0001e2000c101908 */
[----:B------:R-:W-:Y:S05]  /*0c90*/  @P0 EXIT ;  /* 0x000000000000094d */ /* 0x000fea0003800000 */
[----:B0-----:R-:W0:Y:S01]  /*0ca0*/  F2F.F64.F32 R2, R0 ;  /* 0x0000000000027310 */ /* 0x001e220000201800 */
[----:B------:R-:W-:Y:S01]  /*0cb0*/  MOV R8, 0x0 ;  /* 0x0000000000087802 */ /* 0x000fe20000000f00 */
[----:B------:R1:W-:Y:S01]  /*0cc0*/  STL [R1+0x8], R10 ;  /* 0x0000080a01007387 */ /* 0x0003e20000100800 */
[----:B------:R-:W2:Y:S04]  /*0cd0*/  LDCU.64 UR4, c[0x4][0xa0] ;  /* 0x01001400ff0477ac */ /* 0x000ea80008000a00 */
[----:B------:R-:W3:Y:S01]  /*0ce0*/  LDC.64 R8, c[0x4][R8] ;  /* 0x0100000008087b82 */ /* 0x000ee20000000a00 */
[----:B0-----:R1:W-:Y:S01]  /*0cf0*/  STL.64 [R1], R2 ;  /* 0x0000000201007387 */ /* 0x0013e20000100a00 */
[----:B--2---:R-:W-:Y:S02]  /*0d00*/  MOV R4, UR4 ;  /* 0x0000000400047c02 */ /* 0x004fe40008000f00 */
[----:B------:R-:W-:-:S07]  /*0d10*/  MOV R5, UR5 ;  /* 0x0000000500057c02 */ /* 0x000fce0008000f00 */
[----:B------:R-:W-:-:S07]  /*0d20*/  LEPC R20, `(.L_x_103) ;  /* 0x000000001014794e */ /* 0x000fce0000000000 */
[----:B-1-3--:R-:W-:Y:S05]  /*0d30*/  CALL.ABS.NOINC R8 ;  /* 0x0000000008007343 */ /* 0x00afea0003c00000 */
.L_x_103:
[----:B------:R-:W-:Y:S05]  /*0d40*/  EXIT ;  /* 0x000000000000794d */ /* 0x000fea0003800000 */
.L_x_104:
        /* <DEDUP_REMOVED lines=11> */
.L_x_165:


//--------------------- .text._Z11debugKernelP10CiphertextPK16TransformerLayerP15CerberusSqueezeii --------------------------
	.section	.text._Z11debugKernelP10CiphertextPK16TransformerLayerP15CerberusSqueezeii,"ax",@progbits
	.align	128
        .global         _Z11debugKernelP10CiphertextPK16TransformerLayerP15CerberusSqueezeii
        .type           _Z11debugKernelP10CiphertextPK16TransformerLayerP15CerberusSqueezeii,@function
        .size           _Z11debugKernelP10CiphertextPK16TransformerLayerP15CerberusSqueezeii,(.L_x_166 - _Z11debugKernelP10CiphertextPK16TransformerLayerP15CerberusSqueezeii)
        .other          _Z11debugKernelP10CiphertextPK16TransformerLayerP15CerberusSqueezeii,@"STO_CUDA_ENTRY STV_DEFAULT"
_Z11debugKernelP10CiphertextPK16TransformerLayerP15CerberusSqueezeii:
.text._Z11debugKernelP10CiphertextPK16TransformerLayerP15CerberusSqueezeii:
[----:B------:R-:W0:Y:S01]  /*0000*/  LDC R1, c[0x0][0x37c] ;  /* 0x0000df00ff017b82 */ /* 0x000e220000000800 */
[----:B------:R-:W1:Y:S01]  /*0010*/  S2R R3, SR_TID.X ;  /* 0x0000000000037919 */ /* 0x000e620000002100 */
[----:B------:R-:W2:Y:S06]  /*0020*/  LDCU UR5, c[0x0][0x2fc] ;  /* 0x00005f80ff0577ac */ /* 0x000eac0008000800 */
[----:B------:R-:W1:Y:S01]  /*0030*/  S2UR UR6, SR_CTAID.X ;  /* 0x00000000000679c3 */ /* 0x000e620000002500 */
[----:B0-----:R-:W-:Y:S01]  /*0040*/  VIADD R1, R1, 0xffffffd0 ;  /* 0xffffffd001017836 */ /* 0x001fe20000000000 */
[----:B------:R-:W0:Y:S06]  /*0050*/  LDCU UR4, c[0x0][0x2f8] ;  /* 0x00005f00ff0477ac */ /* 0x000e2c0008000800 */
[----:B------:R-:W1:Y:S01]  /*0060*/  LDC R2, c[0x0][0x360] ;  /* 0x0000d800ff027b82 */ /* 0x000e620000000800 */
[----:B0-----:R-:W-:-:S05]  /*0070*/  IADD3 R16, P1, PT, R1, UR4, RZ ;  /* 0x0000000401107c10 */ /* 0x001fca000ff3e0ff */
[----:B--2---:R-:W-:Y:S02]  /*0080*/  IMAD.X R17, RZ, RZ, UR5, P1 ;  /* 0x00000005ff117e24 */ /* 0x004fe400088e06ff */
[----:B-1----:R-:W-:-:S05]  /*0090*/  IMAD R2, R2, UR6, R3 ;  /* 0x0000000602027c24 */ /* 0x002fca000f8e0203 */
[----:B------:R-:W-:-:S13]  /*00a0*/  ISETP.GT.AND P0, PT, R2, 0x4, PT ;  /* 0x000000040200780c */ /* 0x000fda0003f04270 */
[----:B------:R-:W-:Y:S05]  /*00b0*/  @P0 EXIT ;  /* 0x000000000000094d */ /* 0x000fea0003800000 */
[----:B------:R-:W-:Y:S01]  /*00c0*/  MOV R24, 0x0 ;  /* 0x0000000000187802 */ /* 0x000fe20000000f00 */
[----:B------:R0:W-:Y:S01]  /*00d0*/  STL [R1+0x20], R2 ;  /* 0x0000200201007387 */ /* 0x0001e20000100800 */
[----:B------:R-:W1:Y:S01]  /*00e0*/  LDCU.64 UR4, c[0x4][0x70] ;  /* 0x01000e00ff0477ac */ /* 0x000e620008000a00 */
[----:B------:R-:W-:Y:S01]  /*00f0*/  IADD3 R18, P0, PT, R16, 0x20, RZ ;  /* 0x0000002010127810 */ /* 0x000fe20007f1e0ff */
[----:B------:R0:W2:Y:S04]  /*0100*/  LDC.64 R8, c[0x4][R24] ;  /* 0x0100000018087b82 */ /* 0x0000a80000000a00 */
[----:B------:R-:W-:Y:S02]  /*0110*/  IMAD.X R19, RZ, RZ, R17, P0 ;  /* 0x000000ffff137224 */ /* 0x000fe400000e0611 */
[----:B------:R-:W-:-:S02]  /*0120*/  IMAD.MOV.U32 R6, RZ, RZ, R18 ;  /* 0x000000ffff067224 */ /* 0x000fc400078e0012 */
[----:B------:R-:W-:Y:S02]  /*0130*/  IMAD.MOV.U32 R7, RZ, RZ, R19 ;  /* 0x000000ffff077224 */ /* 0x000fe400078e0013 */
[----:B-1----:R-:W-:Y:S02]  /*0140*/  IMAD.U32 R4, RZ, RZ, UR4 ;  /* 0x00000004ff047e24 */ /* 0x002fe4000f8e00ff */
[----:B0-----:R-:W-:-:S07]  /*0150*/  IMAD.U32 R5, RZ, RZ, UR5 ;  /* 0x00000005ff057e24 */ /* 0x001fce000f8e00ff */
[----:B------:R-:W-:-:S07]  /*0160*/  LEPC R20, `(.L_x_105) ;  /* 0x000000001014794e */ /* 0x000fce0000000000 */
[----:B--2---:R-:W-:Y:S05]  /*0170*/  CALL.ABS.NOINC R8 ;  /* 0x0000000008007343 */ /* 0x004fea0003c00000 */
.L_x_105:
[----:B------:R-:W0:Y:S01]  /*0180*/  LDCU.64 UR4, c[0x0][0x380] ;  /* 0x00007000ff0477ac */ /* 0x000e220008000a00 */
[----:B------:R-:W1:Y:S01]  /*0190*/  LDC.64 R22, c[0x0][0x358] ;  /* 0x0000d600ff167b82 */ /* 0x000e620000000a00 */
[----:B0-----:R-:W-:-:S04]  /*01a0*/  UISETP.NE.U32.AND UP0, UPT, UR4, URZ, UPT ;  /* 0x000000ff0400728c */ /* 0x001fc8000bf05070 */
[----:B------:R-:W-:-:S09]  /*01b0*/  UISETP.NE.AND.EX UP0, UPT, UR5, URZ, UPT, UP0 ;  /* 0x000000ff0500728c */ /* 0x000fd2000bf05300 */
[----:B------:R-:W-:Y:S05]  /*01c0*/  BRA.U !UP0, `(.L_x_106) ;  /* 0x00000001084c7547 */ /* 0x000fea000b800000 */
[----:B------:R-:W0:Y:S01]  /*01d0*/  LDC.64 R12, c[0x0][0x380] ;  /* 0x0000e000ff0c7b82 */ /* 0x000e220000000a00 */
[----:B-1----:R-:W-:Y:S02]  /*01e0*/  R2UR UR4, R22 ;  /* 0x00000000160472ca */ /* 0x002fe400000e0000 */
[----:B------:R-:W-:-:S05]  /*01f0*/  R2UR UR5, R23 ;  /* 0x00000000170572ca */ /* 0x000fca00000e0000 */
[----:B------:R-:W1:Y:S01]  /*0200*/  LDC.64 R8, c[0x4][0x78] ;  /* 0x01001e00ff087b82 */ /* 0x000e620000000a00 */
[----:B0-----:R-:W-:-:S07]  /*0210*/  IMAD.WIDE R12, R2, 0x8, R12 ;  /* 0x00000008020c7825 */ /* 0x001fce00078e020c */
[----:B------:R-:W2:Y:S04]  /*0220*/  LDG.E R10, desc[UR4][R12.64] ;  /* 0x000000040c0a7981 */ /* 0x000ea8000c1e1900 */
[----:B------:R-:W3:Y:S01]  /*0230*/  LDG.E R0, desc[UR4][R12.64+0x4] ;  /* 0x000004040c007981 */ /* 0x000ee2000c1e1900 */
[----:B------:R-:W0:Y:S01]  /*0240*/  LDC.64 R24, c[0x4][R24] ;  /* 0x0100000018187b82 */ /* 0x000e220000000a00 */
[----:B------:R-:W4:Y:S01]  /*0250*/  LDCU.64 UR4, c[0x4][0x10] ;  /* 0x01000200ff0477ac */ /* 0x000f220008000a00 */
[----:B------:R-:W-:Y:S02]  /*0260*/  IMAD.MOV.U32 R6, RZ, RZ, R16 ;  /* 0x000000ffff067224 */ /* 0x000fe400078e0010 */
[----:B------:R-:W-:Y:S02]  /*0270*/  IMAD.MOV.U32 R7, RZ, RZ, R17 ;  /* 0x000000ffff077224 */ /* 0x000fe400078e0011 */
[----:B----4-:R-:W-:-:S02]  /*0280*/  IMAD.U32 R4, RZ, RZ, UR4 ;  /* 0x00000004ff047e24 */ /* 0x010fc4000f8e00ff */
[----:B------:R-:W-:Y:S01]  /*0290*/  IMAD.U32 R5, RZ, RZ, UR5 ;  /* 0x00000005ff057e24 */ /* 0x000fe2000f8e00ff */
[----:B--2---:R-:W1:Y:S01]  /*02a0*/  F2F.F64.F32 R10, R10 ;  /* 0x0000000a000a7310 */ /* 0x004e620000201800 */
[----:B---3--:R2:W-:Y:S04]  /*02b0*/  STL [R1+0x10], R0 ;  /* 0x0000100001007387 */ /* 0x0085e80000100800 */
[----:B01----:R2:W-:Y:S02]  /*02c0*/  STL.128 [R1], R8 ;  /* 0x0000000801007387 */ /* 0x0035e40000100c00 */
[----:B------:R-:W-:-:S07]  /*02d0*/  LEPC R20, `(.L_x_107) ;  /* 0x000000001014794e */ /* 0x000fce0000000000 */
[----:B--2---:R-:W-:Y:S05]  /*02e0*/  CALL.ABS.NOINC R24 ;  /* 0x0000000018007343 */ /* 0x004fea0003c00000 */
.L_x_107:
[----:B------:R-:W-:Y:S05]  /*02f0*/  BRA `(.L_x_108) ;  /* 0x00000000002c7947 */ /* 0x000fea0003800000 */
.L_x_106:
[----:B------:R-:W0:Y:S01]  /*0300*/  LDC.64 R8, c[0x4][0x78] ;  /* 0x01001e00ff087b82 */ /* 0x000e220000000a00 */
[----:B------:R-:W-:Y:S01]  /*0310*/  MOV R0, 0x0 ;  /* 0x0000000000007802 */ /* 0x000fe20000000f00 */
[----:B------:R-:W2:Y:S01]  /*0320*/  LDCU.64 UR4, c[0x4][0x18] ;  /* 0x01000300ff0477ac */ /* 0x000ea20008000a00 */
[----:B------:R-:W-:Y:S01]  /*0330*/  MOV R6, R16 ;  /* 0x0000001000067202 */ /* 0x000fe20000000f00 */
[----:B------:R-:W-:-:S04]  /*0340*/  IMAD.MOV.U32 R7, RZ, RZ, R17 ;  /* 0x000000ffff077224 */ /* 0x000fc800078e0011 */
[----:B------:R3:W4:Y:S01]  /*0350*/  LDC.64 R10, c[0x4][R0] ;  /* 0x01000000000a7b82 */ /* 0x0007220000000a00 */
[----:B--2---:R-:W-:Y:S02]  /*0360*/  IMAD.U32 R4, RZ, RZ, UR4 ;  /* 0x00000004ff047e24 */ /* 0x004fe4000f8e00ff */
[----:B------:R-:W-:Y:S01]  /*0370*/  IMAD.U32 R5, RZ, RZ, UR5 ;  /* 0x00000005ff057e24 */ /* 0x000fe2000f8e00ff */
[----:B0-----:R3:W-:Y:S06]  /*0380*/  STL.64 [R1], R8 ;  /* 0x0000000801007387 */ /* 0x0017ec0000100a00 */
[----:B------:R-:W-:-:S07]  /*0390*/  LEPC R20, `(.L_x_108) ;  /* 0x000000001014794e */ /* 0x000fce0000000000 */
[----:B-1-34-:R-:W-:Y:S05]  /*03a0*/  CALL.ABS.NOINC R10 ;  /* 0x000000000a007343 */ /* 0x01afea0003c00000 */
.L_x_108:
[----:B------:R-:W0:Y:S02]  /*03b0*/  LDCU.64 UR4, c[0x0][0x388] ;  /* 0x00007100ff0477ac */ /* 0x000e240008000a00 */
[----:B0-----:R-:W-:-:S04]  /*03c0*/  UISETP.NE.U32.AND UP0, UPT, UR4, URZ, UPT ;  /* 0x000000ff0400728c */ /* 0x001fc8000bf05070 */
[----:B------:R-:W-:-:S09]  /*03d0*/  UISETP.NE.AND.EX UP0, UPT, UR5, URZ, UPT, UP0 ;  /* 0x000000ff0500728c */ /* 0x000fd2000bf05300 */
[----:B------:R-:W-:Y:S05]  /*03e0*/  BRA.U !UP0, `(.L_x_109) ;  /* 0x0000000108fc7547 */ /* 0x000fea000b800000 */
[----:B------:R-:W0:Y:S01]  /*03f0*/  LDC.64 R12, c[0x0][0x388] ;  /* 0x0000e200ff0c7b82 */ /* 0x000e220000000a00 */
[----:B------:R-:W-:Y:S02]  /*0400*/  R2UR UR4, R22 ;  /* 0x00000000160472ca */ /* 0x000fe400000e0000 */
[----:B------:R-:W-:-:S13]  /*0410*/  R2UR UR5, R23 ;  /* 0x00000000170572ca */ /* 0x000fda00000e0000 */
[----:B0-----:R-:W2:Y:S02]  /*0420*/  LDG.E.64 R12, desc[UR4][R12.64+0x30] ;  /* 0x000030040c0c7981 */ /* 0x001ea4000c1e1b00 */
[----:B--2---:R-:W-:-:S04]  /*0430*/  ISETP.NE.U32.AND P0, PT, R12, RZ, PT ;  /* 0x000000ff0c00720c */ /* 0x004fc80003f05070 */
[----:B------:R-:W-:-:S13]  /*0440*/  ISETP.NE.AND.EX P0, PT, R13, RZ, PT, P0 ;  /* 0x000000ff0d00720c */ /* 0x000fda0003f05300 */
[----:B------:R-:W-:Y:S05]  /*0450*/  @P0 BRA `(.L_x_110) ;  /* 0x0000000000300947 */ /* 0x000fea0003800000 */
[----:B------:R-:W0:Y:S01]  /*0460*/  LDC.64 R8, c[0x4][0x80] ;  /* 0x01002000ff087b82 */ /* 0x000e220000000a00 */
[----:B------:R-:W-:Y:S01]  /*0470*/  MOV R0, 0x0 ;  /* 0x0000000000007802 */ /* 0x000fe20000000f00 */
[----:B------:R-:W1:Y:S01]  /*0480*/  LDCU.64 UR4, c[0x4][0x18] ;  /* 0x01000300ff0477ac */ /* 0x000e620008000a00 */
[----:B------:R-:W-:Y:S02]  /*0490*/  IMAD.MOV.U32 R6, RZ, RZ, R16 ;  /* 0x000000ffff067224 */ /* 0x000fe400078e0010 */
[----:B------:R-:W-:-:S03]  /*04a0*/  IMAD.MOV.U32 R7, RZ, RZ, R17 ;  /* 0x000000ffff077224 */ /* 0x000fc600078e0011 */
[----:B------:R2:W3:Y:S01]  /*04b0*/  LDC.64 R10, c[0x4][R0] ;  /* 0x01000000000a7b82 */ /* 0x0004e20000000a00 */
[----:B-1----:R-:W-:Y:S02]  /*04c0*/  IMAD.U32 R4, RZ, RZ, UR4 ;  /* 0x00000004ff047e24 */ /* 0x002fe4000f8e00ff */
[----:B------:R-:W-:Y:S01]  /*04d0*/  IMAD.U32 R5, RZ, RZ, UR5 ;  /* 0x00000005ff057e24 */ /* 0x000fe2000f8e00ff */
[----:B0-----:R2:W-:Y:S06]  /*04e0*/  STL.64 [R1], R8 ;  /* 0x0000000801007387 */ /* 0x0015ec0000100a00 */
[----:B------:R-:W-:-:S07]  /*04f0*/  LEPC R20, `(.L_x_111) ;  /* 0x000000001014794e */ /* 0x000fce0000000000 */
[----:B--23--:R-:W-:Y:S05]  /*0500*/  CALL.ABS.NOINC R10 ;  /* 0x000000000a007343 */ /* 0x00cfea0003c00000 */
.L_x_111:
[----:B------:R-:W-:Y:S05]  /*0510*/  BRA `(.L_x_112) ;  /* 0x0000000000487947 */ /* 0x000fea0003800000 */
.L_x_110:
[----:B------:R-:W-:Y:S01]  /*0520*/  R2UR UR4, R22 ;  /* 0x00000000160472ca */ /* 0x000fe200000e0000 */
[----:B------:R-:W-:Y:S01]  /*0530*/  IMAD.WIDE R12, R2, 0x8, R12 ;  /* 0x00000008020c7825 */ /* 0x000fe200078e020c */
[----:B------:R-:W-:Y:S01]  /*0540*/  R2UR UR5, R23 ;  /* 0x00000000170572ca */ /* 0x000fe200000e0000 */
[----:B------:R-:W0:-:S12]  /*0550*/  LDC.64 R8, c[0x4][0x80] ;  /* 0x01002000ff087b82 */ /* 0x000e180000000a00 */
[----:B------:R-:W2:Y:S04]  /*0560*/  LD.E R10, desc[UR4][R12.64] ;  /* 0x000000040c0a7980 */ /* 0x000ea8000c101900 */
[----:B------:R-:W3:Y:S01]  /*0570*/  LD.E R0, desc[UR4][R12.64+0x4] ;  /* 0x000004040c007980 */ /* 0x000ee2000c101900 */
[----:B------:R-:W-:Y:S01]  /*0580*/  MOV R3, 0x0 ;  /* 0x0000000000037802 */ /* 0x000fe20000000f00 */
[----:B------:R-:W1:Y:S01]  /*0590*/  LDCU.64 UR4, c[0x4][0x10] ;  /* 0x01000200ff0477ac */ /* 0x000e620008000a00 */
[----:B------:R-:W-:Y:S02]  /*05a0*/  IMAD.MOV.U32 R6, RZ, RZ, R16 ;  /* 0x000000ffff067224 */ /* 0x000fe400078e0010 */
[----:B------:R4:W0:Y:S01]  /*05b0*/  LDC.64 R14, c[0x4][R3] ;  /* 0x01000000030e7b82 */ /* 0x0008220000000a00 */
[----:B------:R-:W-:-:S02]  /*05c0*/  IMAD.MOV.U32 R7, RZ, RZ, R17 ;  /* 0x000000ffff077224 */ /* 0x000fc400078e0011 */
[----:B-1----:R-:W-:Y:S02]  /*05d0*/  IMAD.U32 R4, RZ, RZ, UR4 ;  /* 0x00000004ff047e24 */ /* 0x002fe4000f8e00ff */
[----:B------:R-:W-:Y:S01]  /*05e0*/  IMAD.U32 R5, RZ, RZ, UR5 ;  /* 0x00000005ff057e24 */ /* 0x000fe2000f8e00ff */
[----:B--2---:R-:W0:Y:S01]  /*05f0*/  F2F.F64.F32 R10, R10 ;  /* 0x0000000a000a7310 */ /* 0x004e220000201800 */
[----:B---3--:R4:W-:Y:S04]  /*0600*/  STL [R1+0x10], R0 ;  /* 0x0000100001007387 */ /* 0x0089e80000100800 */
[----:B0-----:R4:W-:Y:S02]  /*0610*/  STL.128 [R1], R8 ;  /* 0x0000000801007387 */ /* 0x0019e40000100c00 */
[----:B------:R-:W-:-:S07]  /*0620*/  LEPC R20, `(.L_x_112) ;  /* 0x000000001014794e */ /* 0x000fce0000000000 */
[----:B----4-:R-:W-:Y:S05]  /*0630*/  CALL.ABS.NOINC R14 ;  /* 0x000000000e007343 */ /* 0x010fea0003c00000 */
.L_x_112:
[----:B------:R-:W0:Y:S01]  /*0640*/  LDC.64 R12, c[0x0][0x388] ;  /* 0x0000e200ff0c7b82 */ /* 0x000e220000000a00 */
[----:B------:R-:W-:Y:S02]  /*0650*/  R2UR UR4, R22 ;  /* 0x00000000160472ca */ /* 0x000fe400000e0000 */
[----:B------:R-:W-:-:S13]  /*0660*/  R2UR UR5, R23 ;  /* 0x00000000170572ca */ /* 0x000fda00000e0000 */
[----:B0-----:R-:W2:Y:S02]  /*0670*/  LDG.E.64 R12, desc[UR4][R12.64+0x38] ;  /* 0x000038040c0c7981 */ /* 0x001ea4000c1e1b00 */
[----:B--2---:R-:W-:-:S04]  /*0680*/  ISETP.NE.U32.AND P0, PT, R12, RZ, PT ;  /* 0x000000ff0c00720c */ /* 0x004fc80003f05070 */
[----:B------:R-:W-:-:S13]  /*0690*/  ISETP.NE.AND.EX P0, PT, R13, RZ, PT, P0 ;  /* 0x000000ff0d00720c */ /* 0x000fda0003f05300 */
[----:B------:R-:W-:Y:S05]  /*06a0*/  @!P0 BRA `(.L_x_113) ;  /* 0x0000000000788947 */ /* 0x000fea0003800000 */
        /* <DEDUP_REMOVED lines=10> */
[----:B------:R-:W-:Y:S01]  /*0750*/  IMAD.MOV.U32 R7, RZ, RZ, R17 ;  /* 0x000000ffff077224 */ /* 0x000fe200078e0011 */
[----:B-1----:R-:W-:Y:S01]  /*0760*/  MOV R4, UR4 ;  /* 0x0000000400047c02 */ /* 0x002fe20008000f00 */
[----:B------:R-:W-:Y:S01]  /*0770*/  IMAD.U32 R5, RZ, RZ, UR5 ;  /* 0x00000005ff057e24 */ /* 0x000fe2000f8e00ff */
[----:B--2---:R-:W0:Y:S01]  /*0780*/  F2F.F64.F32 R10, R10 ;  /* 0x0000000a000a7310 */ /* 0x004e220000201800 */
[----:B---3--:R4:W-:Y:S04]  /*0790*/  STL [R1+0x10], R0 ;  /* 0x0000100001007387 */ /* 0x0089e80000100800 */
[----:B0-----:R4:W-:Y:S02]  /*07a0*/  STL.128 [R1], R8 ;  /* 0x0000000801007387 */ /* 0x0019e40000100c00 */
[----:B------:R-:W-:-:S07]  /*07b0*/  LEPC R20, `(.L_x_114) ;  /* 0x000000001014794e */ /* 0x000fce0000000000 */
[----:B----4-:R-:W-:Y:S05]  /*07c0*/  CALL.ABS.NOINC R14 ;  /* 0x000000000e007343 */ /* 0x010fea0003c00000 */
.L_x_114:
[----:B------:R-:W-:Y:S05]  /*07d0*/  BRA `(.L_x_115) ;  /* 0x0000000000587947 */ /* 0x000fea0003800000 */
.L_x_109:
        /* <DEDUP_REMOVED lines=11> */
.L_x_113:
[----:B------:R-:W0:Y:S01]  /*0890*/  LDC.64 R8, c[0x4][0x88] ;  /* 0x01002200ff087b82 */ /* 0x000e220000000a00 */
[----:B------:R-:W-:Y:S01]  /*08a0*/  MOV R0, 0x0 ;  /* 0x0000000000007802 */ /* 0x000fe20000000f00 */
[----:B------:R-:W1:Y:S01]  /*08b0*/  LDCU.64 UR4, c[0x4][0x18] ;  /* 0x01000300ff0477ac */ /* 0x000e620008000a00 */
[----:B------:R-:W-:Y:S01]  /*08c0*/  MOV R6, R16 ;  /* 0x0000001000067202 */ /* 0x000fe20000000f00 */
[----:B------:R-:W-:-:S04]  /*08d0*/  IMAD.MOV.U32 R7, RZ, RZ, R17 ;  /* 0x000000ffff077224 */ /* 0x000fc800078e0011 */
[----:B------:R2:W3:Y:S01]  /*08e0*/  LDC.64 R10, c[0x4][R0] ;  /* 0x01000000000a7b82 */ /* 0x0004e20000000a00 */
[----:B-1----:R-:W-:Y:S02]  /*08f0*/  IMAD.U32 R4, RZ, RZ, UR4 ;  /* 0x00000004ff047e24 */ /* 0x002fe4000f8e00ff */
[----:B------:R-:W-:Y:S01]  /*0900*/  IMAD.U32 R5, RZ, RZ, UR5 ;  /* 0x00000005ff057e24 */ /* 0x000fe2000f8e00ff */
[----:B0-----:R2:W-:Y:S06]  /*0910*/  STL.64 [R1], R8 ;  /* 0x0000000801007387 */ /* 0x0015ec0000100a00 */
[----:B------:R-:W-:-:S07]  /*0920*/  LEPC R20, `(.L_x_115) ;  /* 0x000000001014794e */ /* 0x000fce0000000000 */
[----:B--23--:R-:W-:Y:S05]  /*0930*/  CALL.ABS.NOINC R10 ;  /* 0x000000000a007343 */ /* 0x00cfea0003c00000 */
.L_x_115:
        /* <DEDUP_REMOVED lines=13> */
[----:B------:R-:W-:-:S13]  /*0a10*/  R2UR UR5, R23 ;  /* 0x00000000170572ca */ /* 0x000fda00000e0000 */
[----:B------:R-:W2:Y:S01]  /*0a20*/  LD.E R8, desc[UR4][R8.64] ;  /* 0x0000000408087980 */ /* 0x000ea2000c101900 */
[----:B------:R-:W-:Y:S01]  /*0a30*/  MOV R0, 0x0 ;  /* 0x0000000000007802 */ /* 0x000fe20000000f00 */
[----:B------:R-:W0:Y:S01]  /*0a40*/  LDCU.64 UR4, c[0x4][0x90] ;  /* 0x01001200ff0477ac */ /* 0x000e220008000a00 */
[----:B------:R-:W-:Y:S01]  /*0a50*/  IMAD.MOV.U32 R6, RZ, RZ, R18 ;  /* 0x000000ffff067224 */ /* 0x000fe200078e0012 */
[----:B------:R1:W-:Y:S01]  /*0a60*/  STL [R1+0x20], R2 ;  /* 0x0000200201007387 */ /* 0x0003e20000100800 */
[----:B------:R1:W3:Y:S01]  /*0a70*/  LDC.64 R12, c[0x4][R0] ;  /* 0x01000000000c7b82 */ /* 0x0002e20000000a00 */
[----:B------:R-:W-:Y:S02]  /*0a80*/  IMAD.MOV.U32 R7, RZ, RZ, R19 ;  /* 0x000000ffff077224 */ /* 0x000fe400078e0013 */
[----:B0-----:R-:W-:Y:S02]  /*0a90*/  IMAD.U32 R4, RZ, RZ, UR4 ;  /* 0x00000004ff047e24 */ /* 0x001fe4000f8e00ff */
[----:B------:R-:W-:Y:S01]  /*0aa0*/  IMAD.U32 R5, RZ, RZ, UR5 ;  /* 0x00000005ff057e24 */ /* 0x000fe2000f8e00ff */
[----:B--2---:R-:W0:Y:S02]  /*0ab0*/  F2F.F64.F32 R10, R8 ;  /* 0x00000008000a7310 */ /* 0x004e240000201800 */
[----:B0--3--:R1:W-:Y:S04]  /*0ac0*/  STL.64 [R1+0x28], R10 ;  /* 0x0000280a01007387 */ /* 0x0093e80000100a00 */
[----:B------:R-:W-:-:S07]  /*0ad0*/  LEPC R20, `(.L_x_117) ;  /* 0x000000001014794e */ /* 0x000fce0000000000 */
[----:B-1----:R-:W-:Y:S05]  /*0ae0*/  CALL.ABS.NOINC R12 ;  /* 0x000000000c007343 */ /* 0x002fea0003c00000 */
.L_x_117:
[----:B------:R-:W-:Y:S05]  /*0af0*/  EXIT ;  /* 0x000000000000794d */ /* 0x000fea0003800000 */
.L_x_116:
[----:B------:R-:W-:Y:S01]  /*0b00*/  MOV R0, 0x0 ;  /* 0x0000000000007802 */ /* 0x000fe20000000f00 */
[----:B------:R-:W0:Y:S01]  /*0b10*/  LDCU.64 UR4, c[0x4][0x98] ;  /* 0x01001300ff0477ac */ /* 0x000e220008000a00 */
[----:B------:R-:W-:Y:S02]  /*0b20*/  CS2R R6, SRZ ;  /* 0x0000000000067805 */ /* 0x000fe4000001ff00 */
[----:B------:R1:W2:Y:S01]  /*0b30*/  LDC.64 R2, c[0x4][R0] ;  /* 0x0100000000027b82 */ /* 0x0002a20000000a00 */
[----:B0-----:R-:W-:Y:S02]  /*0b40*/  IMAD.U32 R4, RZ, RZ, UR4 ;  /* 0x00000004ff047e24 */ /* 0x001fe4000f8e00ff */
[----:B-1----:R-:W-:-:S07]  /*0b50*/  IMAD.U32 R5, RZ, RZ, UR5 ;  /* 0x00000005ff057e24 */ /* 0x002fce000f8e00ff */
[----:B------:R-:W-:-:S07]  /*0b60*/  LEPC R20, `(.L_x_118) ;  /* 0x000000001014794e */ /* 0x000fce0000000000 */
[----:B--2---:R-:W-:Y:S05]  /*0b70*/  CALL.ABS.NOINC R2 ;  /* 0x0000000002007343 */ /* 0x004fea0003c00000 */
.L_x_118:
[----:B------:R-:W-:Y:S05]  /*0b80*/  EXIT ;  /* 0x000000000000794d */ /* 0x000fea0003800000 */
.L_x_119:
        /* <DEDUP_REMOVED lines=15> */
.L_x_166:


//--------------------- .text._Z14verifyPointersP10CiphertextPK16TransformerLayerP15CerberusSqueezeii --------------------------
	.section	.text._Z14verifyPointersP10CiphertextPK16TransformerLayerP15CerberusSqueezeii,"ax",@progbits
	.align	128
        .global         _Z14verifyPointersP10CiphertextPK16TransformerLayerP15CerberusSqueezeii
        .type           _Z14verifyPointersP10CiphertextPK16TransformerLayerP15CerberusSqueezeii,@function
        .size           _Z14verifyPointersP10CiphertextPK16TransformerLayerP15CerberusSqueezeii,(.L_x_167 - _Z14verifyPointersP10CiphertextPK16TransformerLayerP15CerberusSqueezeii)
        .other          _Z14verifyPointersP10CiphertextPK16TransformerLayerP15CerberusSqueezeii,@"STO_CUDA_ENTRY STV_DEFAULT"
_Z14verifyPointersP10CiphertextPK16TransformerLayerP15CerberusSqueezeii:
.text._Z14verifyPointersP10CiphertextPK16TransformerLayerP15CerberusSqueezeii:
[----:B------:R-:W0:Y:S01]  /*0000*/  LDC R1, c[0x0][0x37c] ;  /* 0x0000df00ff017b82 */ /* 0x000e220000000800 */
[----:B------:R-:W1:Y:S07]  /*0010*/  S2R R0, SR_TID.X ;  /* 0x0000000000007919 */ /* 0x000e6e0000002100 */
[----:B------:R-:W1:Y:S01]  /*0020*/  S2UR UR6, SR_CTAID.X ;  /* 0x00000000000679c3 */ /* 0x000e620000002500 */
[----:B------:R-:W2:Y:S01]  /*0030*/  LDCU UR4, c[0x0][0x2f8] ;  /* 0x00005f00ff0477ac */ /* 0x000ea20008000800 */
[----:B0-----:R-:W-:Y:S01]  /*0040*/  VIADD R1, R1, 0xfffffff8 ;  /* 0xfffffff801017836 */ /* 0x001fe20000000000 */
[----:B------:R-:W0:Y:S04]  /*0050*/  LDCU UR5, c[0x0][0x2fc] ;  /* 0x00005f80ff0577ac */ /* 0x000e280008000800 */
[----:B--2---:R-:W-:-:S05]  /*0060*/  IADD3 R2, P1, PT, R1, UR4, RZ ;  /* 0x0000000401027c10 */ /* 0x004fca000ff3e0ff */
[----:B0-----:R-:W-:Y:S01]  /*0070*/  IMAD.X R18, RZ, RZ, UR5, P1 ;  /* 0x00000005ff127e24 */ /* 0x001fe200088e06ff */
[----:B-1----:R-:W-:-:S13]  /*0080*/  LOP3.LUT P0, RZ, R0, UR6, RZ, 0xfc, !PT ;  /* 0x0000000600ff7c12 */ /* 0x002fda000f80fcff */
[----:B------:R-:W-:Y:S05]  /*0090*/  @P0 EXIT ;  /* 0x000000000000094d */ /* 0x000fea0003800000 */
        /* <DEDUP_REMOVED lines=8> */
.L_x_120:
[----:B------:R-:W0:Y:S01]  /*0120*/  LDC.64 R8, c[0x0][0x380] ;  /* 0x0000e000ff087b82 */ /* 0x000e220000000a00 */
[----:B------:R-:W1:Y:S01]  /*0130*/  LDCU.64 UR4, c[0x4][0x30] ;  /* 0x01000600ff0477ac */ /* 0x000e620008000a00 */
[----:B------:R-:W-:Y:S01]  /*0140*/  MOV R6, R2 ;  /* 0x0000000200067202 */ /* 0x000fe20000000f00 */
[----:B------:R-:W-:-:S05]  /*0150*/  IMAD.MOV.U32 R7, RZ, RZ, R18 ;  /* 0x000000ffff077224 */ /* 0x000fca00078e0012 */
[----:B------:R2:W3:Y:S01]  /*0160*/  LDC.64 R10, c[0x4][R19] ;  /* 0x01000000130a7b82 */ /* 0x0004e20000000a00 */
[----:B-1----:R-:W-:Y:S02]  /*0170*/  IMAD.U32 R4, RZ, RZ, UR4 ;  /* 0x00000004ff047e24 */ /* 0x002fe4000f8e00ff */
[----:B------:R-:W-:Y:S01]  /*0180*/  IMAD.U32 R5, RZ, RZ, UR5 ;  /* 0x00000005ff057e24 */ /* 0x000fe2000f8e00ff */
[----:B0-----:R2:W-:Y:S06]  /*0190*/  STL.64 [R1], R8 ;  /* 0x0000000801007387 */ /* 0x0015ec0000100a00 */
[----:B------:R-:W-:-:S07]  /*01a0*/  LEPC R20, `(.L_x_121) ;  /* 0x000000001014794e */ /* 0x000fce0000000000 */
[----:B--23--:R-:W-:Y:S05]  /*01b0*/  CALL.ABS.NOINC R10 ;  /* 0x000000000a007343 */ /* 0x00cfea0003c00000 */
.L_x_121:
[----:B------:R-:W0:Y:S01]  /*01c0*/  LDC.64 R8, c[0x0][0x388] ;  /* 0x0000e200ff087b82 */ /* 0x000e220000000a00 */
[----:B------:R-:W1:Y:S01]  /*01d0*/  LDCU.64 UR4, c[0x4][0x38] ;  /* 0x01000700ff0477ac */ /* 0x000e620008000a00 */
[----:B------:R-:W-:Y:S02]  /*01e0*/  IMAD.MOV.U32 R6, RZ, RZ, R2 ;  /* 0x000000ffff067224 */ /* 0x000fe400078e0002 */
[----:B------:R-:W-:-:S04]  /*01f0*/  IMAD.MOV.U32 R7, RZ, RZ, R18 ;  /* 0x000000ffff077224 */ /* 0x000fc800078e0012 */
[----:B------:R2:W3:Y:S01]  /*0200*/  LDC.64 R10, c[0x4][R19] ;  /* 0x01000000130a7b82 */ /* 0x0004e20000000a00 */
[----:B-1----:R-:W-:Y:S02]  /*0210*/  IMAD.U32 R4, RZ, RZ, UR4 ;  /* 0x00000004ff047e24 */ /* 0x002fe4000f8e00ff */
[----:B------:R-:W-:Y:S01]  /*0220*/  IMAD.U32 R5, RZ, RZ, UR5 ;  /* 0x00000005ff057e24 */ /* 0x000fe2000f8e00ff */
[----:B0-----:R2:W-:Y:S06]  /*0230*/  STL.64 [R1], R8 ;  /* 0x0000000801007387 */ /* 0x0015ec0000100a00 */
[----:B------:R-:W-:-:S07]  /*0240*/  LEPC R20, `(.L_x_122) ;  /* 0x000000001014794e */ /* 0x000fce0000000000 */
[----:B--23--:R-:W-:Y:S05]  /*0250*/  CALL.ABS.NOINC R10 ;  /* 0x000000000a007343 */ /* 0x00cfea0003c00000 */
.L_x_122:
[----:B------:R-:W0:Y:S01]  /*0260*/  LDC.64 R8, c[0x0][0x390] ;  /* 0x0000e400ff087b82 */ /* 0x000e220000000a00 */
[----:B------:R-:W1:Y:S01]  /*0270*/  LDCU.64 UR4, c[0x4][0x40] ;  /* 0x01000800ff0477ac */ /* 0x000e620008000a00 */
[----:B------:R-:W-:Y:S02]  /*0280*/  IMAD.MOV.U32 R6, RZ, RZ, R2 ;  /* 0x000000ffff067224 */ /* 0x000fe400078e0002 */
[----:B------:R-:W-:-:S04]  /*0290*/  IMAD.MOV.U32 R7, RZ, RZ, R18 ;  /* 0x000000ffff077224 */ /* 0x000fc800078e0012 */
[----:B------:R2:W3:Y:S01]  /*02a0*/  LDC.64 R10, c[0x4][R19] ;  /* 0x01000000130a7b82 */ /* 0x0004e20000000a00 */
[----:B-1----:R-:W-:Y:S01]  /*02b0*/  MOV R4, UR4 ;  /* 0x0000000400047c02 */ /* 0x002fe20008000f00 */
[----:B------:R-:W-:Y:S01]  /*02c0*/  IMAD.U32 R5, RZ, RZ, UR5 ;  /* 0x00000005ff057e24 */ /* 0x000fe2000f8e00ff */
[----:B0-----:R2:W-:Y:S06]  /*02d0*/  STL.64 [R1], R8 ;  /* 0x0000000801007387 */ /* 0x0015ec0000100a00 */
[----:B------:R-:W-:-:S07]  /*02e0*/  LEPC R20, `(.L_x_123) ;  /* 0x000000001014794e */ /* 0x000fce0000000000 */
[----:B--23--:R-:W-:Y:S05]  /*02f0*/  CALL.ABS.NOINC R10 ;  /* 0x000000000a007343 */ /* 0x00cfea0003c00000 */
.L_x_123:
[----:B------:R-:W0:Y:S01]  /*0300*/  LDCU.64 UR4, c[0x0][0x388] ;  /* 0x00007100ff0477ac */ /* 0x000e220008000a00 */
[----:B------:R-:W1:Y:S01]  /*0310*/  LDC.64 R16, c[0x0][0x358] ;  /* 0x0000d600ff107b82 */ /* 0x000e620000000a00 */
[----:B0-----:R-:W-:-:S04]  /*0320*/  UISETP.NE.U32.AND UP0, UPT, UR4, URZ, UPT ;  /* 0x000000ff0400728c */ /* 0x001fc8000bf05070 */
[----:B------:R-:W-:-:S09]  /*0330*/  UISETP.NE.AND.EX UP0, UPT, UR5, URZ, UPT, UP0 ;  /* 0x000000ff0500728c */ /* 0x000fd2000bf05300 */
[----:B------:R-:W-:Y:S05]  /*0340*/  BRA.U !UP0, `(.L_x_124) ;  /* 0x0000000108d07547 */ /* 0x000fea000b800000 */
[----:B------:R-:W0:Y:S01]  /*0350*/  LDC.64 R8, c[0x0][0x388] ;  /* 0x0000e200ff087b82 */ /* 0x000e220000000a00 */
[----:B-1----:R-:W-:Y:S02]  /*0360*/  R2UR UR4, R16 ;  /* 0x00000000100472ca */ /* 0x002fe400000e0000 */
[----:B------:R-:W-:-:S13]  /*0370*/  R2UR UR5, R17 ;  /* 0x00000000110572ca */ /* 0x000fda00000e0000 */
[----:B0-----:R-:W2:Y:S01]  /*0380*/  LDG.E.64 R8, desc[UR4][R8.64+0x20] ;  /* 0x0000200408087981 */ /* 0x001ea2000c1e1b00 */
[----:B------:R0:W1:Y:S01]  /*0390*/  LDC.64 R10, c[0x4][R19] ;  /* 0x01000000130a7b82 */ /* 0x0000620000000a00 */
[----:B------:R-:W3:Y:S01]  /*03a0*/  LDCU.64 UR4, c[0x4][0x48] ;  /* 0x01000900ff0477ac */ /* 0x000ee20008000a00 */
[----:B------:R-:W-:Y:S02]  /*03b0*/  IMAD.MOV.U32 R6, RZ, RZ, R2 ;  /* 0x000000ffff067224 */ /* 0x000fe400078e0002 */
[----:B------:R-:W-:Y:S02]  /*03c0*/  IMAD.MOV.U32 R7, RZ, RZ, R18 ;  /* 0x000000ffff077224 */ /* 0x000fe400078e0012 */
[----:B---3--:R-:W-:Y:S01]  /*03d0*/  IMAD.U32 R4, RZ, RZ, UR4 ;  /* 0x00000004ff047e24 */ /* 0x008fe2000f8e00ff */
[----:B------:R-:W-:Y:S01]  /*03e0*/  MOV R5, UR5 ;  /* 0x0000000500057c02 */ /* 0x000fe20008000f00 */
[----:B-12---:R0:W-:Y:S06]  /*03f0*/  STL.64 [R1], R8 ;  /* 0x0000000801007387 */ /* 0x0061ec0000100a00 */
[----:B------:R-:W-:-:S07]  /*0400*/  LEPC R20, `(.L_x_125) ;  /* 0x000000001014794e */ /* 0x000fce0000000000 */
[----:B0-----:R-:W-:Y:S05]  /*0410*/  CALL.ABS.NOINC R10 ;  /* 0x000000000a007343 */ /* 0x001fea0003c00000 */
.L_x_125:
[----:B------:R-:W0:Y:S01]  /*0420*/  LDC.64 R8, c[0x0][0x388] ;  /* 0x0000e200ff087b82 */ /* 0x000e220000000a00 */
[----:B------:R-:W-:Y:S02]  /*0430*/  R2UR UR4, R16 ;  /* 0x00000000100472ca */ /* 0x000fe400000e0000 */
[----:B------:R-:W-:-:S13]  /*0440*/  R2UR UR5, R17 ;  /* 0x00000000110572ca */ /* 0x000fda00000e0000 */
[----:B0-----:R-:W2:Y:S01]  /*0450*/  LDG.E.64 R8, desc[UR4][R8.64+0x28] ;  /* 0x0000280408087981 */ /* 0x001ea2000c1e1b00 */
[----:B------:R0:W1:Y:S01]  /*0460*/  LDC.64 R10, c[0x4][R19] ;  /* 0x01000000130a7b82 */ /* 0x0000620000000a00 */
[----:B------:R-:W3:Y:S01]  /*0470*/  LDCU.64 UR4, c[0x4][0x50] ;  /* 0x01000a00ff0477ac */ /* 0x000ee20008000a00 */
[----:B------:R-:W-:Y:S01]  /*0480*/  MOV R6, R2 ;  /* 0x0000000200067202 */ /* 0x000fe20000000f00 */
[----:B------:R-:W-:Y:S02]  /*0490*/  IMAD.MOV.U32 R7, RZ, RZ, R18 ;  /* 0x000000ffff077224 */ /* 0x000fe400078e0012 */
[----:B---3--:R-:W-:Y:S02]  /*04a0*/  IMAD.U32 R4, RZ, RZ, UR4 ;  /* 0x00000004ff047e24 */ /* 0x008fe4000f8e00ff */
[----:B------:R-:W-:Y:S01]  /*04b0*/  IMAD.U32 R5, RZ, RZ, UR5 ;  /* 0x00000005ff057e24 */ /* 0x000fe2000f8e00ff */
[----:B-12---:R0:W-:Y:S06]  /*04c0*/  STL.64 [R1], R8 ;  /* 0x0000000801007387 */ /* 0x0061ec0000100a00 */
[----:B------:R-:W-:-:S07]  /*04d0*/  LEPC R20, `(.L_x_126) ;  /* 0x000000001014794e */ /* 0x000fce0000000000 */
[----:B0-----:R-:W-:Y:S05]  /*04e0*/  CALL.ABS.NOINC R10 ;  /* 0x000000000a007343 */ /* 0x001fea0003c00000 */
.L_x_126:
[----:B------:R-:W0:Y:S01]  /*04f0*/  LDC.64 R8, c[0x0][0x388] ;  /* 0x0000e200ff087b82 */ /* 0x000e220000000a00 */
[----:B------:R-:W-:Y:S02]  /*0500*/  R2UR UR4, R16 ;  /* 0x00000000100472ca */ /* 0x000fe400000e0000 */
[----:B------:R-:W-:-:S13]  /*0510*/  R2UR UR5, R17 ;  /* 0x00000000110572ca */ /* 0x000fda00000e0000 */
[----:B0-----:R-:W2:Y:S01]  /*0520*/  LDG.E.64 R8, desc[UR4][R8.64+0x30] ;  /* 0x0000300408087981 */ /* 0x001ea2000c1e1b00 */
[----:B------:R0:W1:Y:S01]  /*0530*/  LDC.64 R10, c[0x4][R19] ;  /* 0x01000000130a7b82 */ /* 0x0000620000000a00 */
[----:B------:R-:W3:Y:S01]  /*0540*/  LDCU.64 UR4, c[0x4][0x58] ;  /* 0x01000b00ff0477ac */ /* 0x000ee20008000a00 */
[----:B------:R-:W-:Y:S01]  /*0550*/  IMAD.MOV.U32 R6, RZ, RZ, R2 ;  /* 0x000000ffff067224 */ /* 0x000fe200078e0002 */
[----:B------:R-:W-:Y:S01]  /*0560*/  MOV R7, R18 ;  /* 0x0000001200077202 */ /* 0x000fe20000000f00 */
[----:B---3--:R-:W-:Y:S02]  /*0570*/  IMAD.U32 R4, RZ, RZ, UR4 ;  /* 0x00000004ff047e24 */ /* 0x008fe4000f8e00ff */
[----:B------:R-:W-:Y:S01]  /*0580*/  IMAD.U32 R5, RZ, RZ, UR5 ;  /* 0x00000005ff057e24 */ /* 0x000fe2000f8e00ff */
[----:B-12---:R0:W-:Y:S06]  /*0590*/  STL.64 [R1], R8 ;  /* 0x0000000801007387 */ /* 0x0061ec0000100a00 */
[----:B------:R-:W-:-:S07]  /*05a0*/  LEPC R20, `(.L_x_127) ;  /* 0x000000001014794e */ /* 0x000fce0000000000 */
[----:B0-----:R-:W-:Y:S05]  /*05b0*/  CALL.ABS.NOINC R10 ;  /* 0x000000000a007343 */ /* 0x001fea0003c00000 */
.L_x_127:
[----:B------:R-:W0:Y:S01]  /*05c0*/  LDC.64 R8, c[0x0][0x388] ;  /* 0x0000e200ff087b82 */ /* 0x000e220000000a00 */
[----:B------:R-:W-:Y:S02]  /*05d0*/  R2UR UR4, R16 ;  /* 0x00000000100472ca */ /* 0x000fe400000e0000 */
[----:B------:R-:W-:-:S13]  /*05e0*/  R2UR UR5, R17 ;  /* 0x00000000110572ca */ /* 0x000fda00000e0000 */
[----:B0-----:R-:W2:Y:S01]  /*05f0*/  LDG.E.64 R8, desc[UR4][R8.64+0x38] ;  /* 0x0000380408087981 */ /* 0x001ea2000c1e1b00 */
[----:B------:R0:W1:Y:S01]  /*0600*/  LDC.64 R10, c[0x4][R19] ;  /* 0x01000000130a7b82 */ /* 0x0000620000000a00 */
[----:B------:R-:W3:Y:S01]  /*0610*/  LDCU.64 UR4, c[0x4][0x60] ;  /* 0x01000c00ff0477ac */ /* 0x000ee20008000a00 */
[----:B------:R-:W-:Y:S02]  /*0620*/  IMAD.MOV.U32 R6, RZ, RZ, R2 ;  /* 0x000000ffff067224 */ /* 0x000fe400078e0002 */
[----:B------:R-:W-:Y:S02]  /*0630*/  IMAD.MOV.U32 R7, RZ, RZ, R18 ;  /* 0x000000ffff077224 */ /* 0x000fe400078e0012 */
[----:B---3--:R-:W-:Y:S02]  /*0640*/  IMAD.U32 R4, RZ, RZ, UR4 ;  /* 0x00000004ff047e24 */ /* 0x008fe4000f8e00ff */
[----:B------:R-:W-:Y:S01]  /*0650*/  IMAD.U32 R5, RZ, RZ, UR5 ;  /* 0x00000005ff057e24 */ /* 0x000fe2000f8e00ff */
[----:B-12---:R0:W-:Y:S06]  /*0660*/  STL.64 [R1], R8 ;  /* 0x0000000801007387 */ /* 0x0061ec0000100a00 */
[----:B------:R-:W-:-:S07]  /*0670*/  LEPC R20, `(.L_x_124) ;  /* 0x000000001014794e */ /* 0x000fce0000000000 */
[----:B0-----:R-:W-:Y:S05]  /*0680*/  CALL.ABS.NOINC R10 ;  /* 0x000000000a007343 */ /* 0x001fea0003c00000 */
.L_x_124:
[----:B------:R-:W0:Y:S02]  /*0690*/  LDCU.64 UR4, c[0x0][0x390] ;  /* 0x00007200ff0477ac */ /* 0x000e240008000a00 */
[----:B0-----:R-:W-:-:S04]  /*06a0*/  ISETP.NE.U32.AND P0, PT, RZ, UR4, PT ;  /* 0x00000004ff007c0c */ /* 0x001fc8000bf05070 */
[----:B------:R-:W-:-:S13]  /*06b0*/  ISETP.NE.AND.EX P0, PT, RZ, UR5, PT, P0 ;  /* 0x00000005ff007c0c */ /* 0x000fda000bf05300 */
[----:B------:R-:W-:Y:S05]  /*06c0*/  @!P0 EXIT ;  /* 0x000000000000894d */ /* 0x000fea0003800000 */
[----:B------:R-:W0:Y:S01]  /*06d0*/  LDC.64 R8, c[0x0][0x390] ;  /* 0x0000e400ff087b82 */ /* 0x000e220000000a00 */
[----:B-1----:R-:W-:Y:S02]  /*06e0*/  R2UR UR4, R16 ;  /* 0x00000000100472ca */ /* 0x002fe400000e0000 */
[----:B------:R-:W-:-:S13]  /*06f0*/  R2UR UR5, R17 ;  /* 0x00000000110572ca */ /* 0x000fda00000e0000 */
[----:B0-----:R-:W2:Y:S01]  /*0700*/  LDG.E.64 R8, desc[UR4][R8.64+0x8] ;  /* 0x0000080408087981 */ /* 0x001ea2000c1e1b00 */
[----:B------:R-:W-:Y:S01]  /*0710*/  MOV R0, 0x0 ;  /* 0x0000000000007802 */ /* 0x000fe20000000f00 */
[----:B------:R-:W0:Y:S01]  /*0720*/  LDCU.64 UR4, c[0x4][0x68] ;  /* 0x01000d00ff0477ac */ /* 0x000e220008000a00 */
[----:B------:R-:W-:Y:S02]  /*0730*/  IMAD.MOV.U32 R6, RZ, RZ, R2 ;  /* 0x000000ffff067224 */ /* 0x000fe400078e0002 */
[----:B------:R1:W3:Y:S01]  /*0740*/  LDC.64 R10, c[0x4][R0] ;  /* 0x01000000000a7b82 */ /* 0x0002e20000000a00 */
[----:B------:R-:W-:Y:S01]  /*0750*/  IMAD.MOV.U32 R7, RZ, RZ, R18 ;  /* 0x000000ffff077224 */ /* 0x000fe200078e0012 */
[----:B0-----:R-:W-:Y:S01]  /*0760*/  MOV R4, UR4 ;  /* 0x0000000400047c02 */ /* 0x001fe20008000f00 */
[----:B------:R-:W-:Y:S01]  /*0770*/  IMAD.U32 R5, RZ, RZ, UR5 ;  /* 0x00000005ff057e24 */ /* 0x000fe2000f8e00ff */
[----:B--23--:R1:W-:Y:S06]  /*0780*/  STL.64 [R1], R8 ;  /* 0x0000000801007387 */ /* 0x00c3ec0000100a00 */
[----:B------:R-:W-:-:S07]  /*0790*/  LEPC R20, `(.L_x_128) ;  /* 0x000000001014794e */ /* 0x000fce0000000000 */
[----:B-1----:R-:W-:Y:S05]  /*07a0*/  CALL.ABS.NOINC R10 ;  /* 0x000000000a007343 */ /* 0x002fea0003c00000 */
.L_x_128:
[----:B------:R-:W-:Y:S05]  /*07b0*/  EXIT ;  /* 0x000000000000794d */ /* 0x000fea0003800000 */
.L_x_129:
        /* <DEDUP_REMOVED lines=12> */
.L_x_167:


//--------------------- .text._Z41layer_normalization_with_cerberus_squeezeP10CiphertextPfS0_i --------------------------
	.section	.text._Z41layer_normalization_with_cerberus_squeezeP10CiphertextPfS0_i,"ax",@progbits
	.align	128
        .global         _Z41layer_normalization_with_cerberus_squeezeP10CiphertextPfS0_i
        .type           _Z41layer_normalization_with_cerberus_squeezeP10CiphertextPfS0_i,@function
        .size           _Z41layer_normalization_with_cerberus_squeezeP10CiphertextPfS0_i,(.L_x_162 - _Z41layer_normalization_with_cerberus_squeezeP10CiphertextPfS0_i)
        .other          _Z41layer_normalization_with_cerberus_squeezeP10CiphertextPfS0_i,@"STO_CUDA_ENTRY STV_DEFAULT"
_Z41layer_normalization_with_cerberus_squeezeP10CiphertextPfS0_i:
.text._Z41layer_normalization_with_cerberus_squeezeP10CiphertextPfS0_i:
        /* <DEDUP_REMOVED lines=14> */
[----:B------:R-:W-:Y:S01]  /*00e0*/  HFMA2 R9, -RZ, RZ, 0, 0 ;  /* 0x00000000ff097431 */ /* 0x000fe200000001ff */
[----:B------:R-:W-:Y:S01]  /*00f0*/  MOV R5, RZ ;  /* 0x000000ff00057202 */ /* 0x000fe20000000f00 */
[----:B------:R-:W0:Y:S06]  /*0100*/  LDCU.64 UR10, c[0x0][0x358] ;  /* 0x00006b00ff0a77ac */ /* 0x000e2c0008000a00 */
        /* <DEDUP_REMOVED lines=9> */
[----:B------:R-:W-:Y:S01]  /*01a0*/  HFMA2 R5, -RZ, RZ, 0, 0 ;  /* 0x00000000ff057431 */ /* 0x000fe200000001ff */
[----:B------:R-:W-:-:S04]  /*01b0*/  ULOP3.LUT UR7, UR9, 0x7ffffff0, URZ, 0xc0, !UPT ;  /* 0x7ffffff009077892 */ /* 0x000fc8000f8ec0ff */
[----:B------:R-:W-:Y:S02]  /*01c0*/  UIADD3 UR8, UPT, UPT, -UR7, URZ, URZ ;  /* 0x000000ff07087290 */ /* 0x000fe4000fffe1ff */
[----:B------:R-:W-:Y:S01]  /*01d0*/  MOV R0, UR7 ;  /* 0x0000000700007c02 */ /* 0x000fe20008000f00 */
[----:B-1----:R-:W-:-:S04]  /*01e0*/  UIADD3 UR4, UP1, UPT, UR4, 0x40, URZ ;  /* 0x0000004004047890 */ /* 0x002fc8000ff3e0ff */
[----:B------:R-:W-:Y:S02]  /*01f0*/  UIADD3.X UR5, UPT, UPT, URZ, UR5, URZ, UP1, !UPT ;  /* 0x00000005ff057290 */ /* 0x000fe40008ffe4ff */
[----:B------:R-:W-:-:S04]  /*0200*/  MOV R2, UR4 ;  /* 0x0000000400027c02 */ /* 0x000fc80008000f00 */
[----:B------:R-:W-:-:S07]  /*0210*/  MOV R3, UR5 ;  /* 0x0000000500037c02 */ /* 0x000fce0008000f00 */
.L_x_132:
        /* <DEDUP_REMOVED lines=18> */
[----:B0-----:R-:W-:-:S04]  /*0340*/  IADD3 R2, P0, PT, R2, 0x80, RZ ;  /* 0x0000008002027810 */ /* 0x001fc80007f1e0ff */
[----:B------:R-:W-:Y:S01]  /*0350*/  IADD3.X R3, PT, PT, RZ, R3, RZ, P0, !PT ;  /* 0x00000003ff037210 */ /* 0x000fe200007fe4ff */
        /* <DEDUP_REMOVED lines=33> */
.L_x_131:
        /* <DEDUP_REMOVED lines=32> */
.L_x_133:
        /* <DEDUP_REMOVED lines=20> */
.L_x_134:
[----:B------:R-:W-:Y:S05]  /*08b0*/  BRA.U !UP1, `(.L_x_130) ;  /* 0x00000001092c7547 */ /* 0x000fea000b800000 */
[----:B------:R-:W1:Y:S01]  /*08c0*/  LDC.64 R2, c[0x0][0x380] ;  /* 0x0000e000ff027b82 */ /* 0x000e620000000a00 */
[----:B------:R-:W-:Y:S01]  /*08d0*/  UIADD3 UR4, UPT, UPT, -UR4, URZ, URZ ;  /* 0x000000ff04047290 */ /* 0x000fe2000fffe1ff */
[----:B-1----:R-:W-:-:S11]  /*08e0*/  IMAD.WIDE.U32 R2, R0, 0x8, R2 ;  /* 0x0000000800027825 */ /* 0x002fd600078e0002 */
.L_x_135:
        /* <DEDUP_REMOVED lines=8> */
.L_x_130:
        /* <DEDUP_REMOVED lines=10> */
[----:B------:R-:W-:-:S07]  /*0a10*/  MOV R10, 0xa30 ;  /* 0x00000a30000a7802 */ /* 0x000fce0000000f00 */
[----:B0-----:R-:W-:Y:S05]  /*0a20*/  CALL.REL.NOINC `($__internal_5_$__cuda_sm3x_div_rn_noftz_f32_slowpath) ;  /* 0x0000000400ac7944 */ /* 0x001fea0003c00000 */
[----:B------:R-:W-:-:S07]  /*0a30*/  MOV R2, R0 ;  /* 0x0000000000027202 */ /* 0x000fce0000000f00 */
.L_x_136:
        /* <DEDUP_REMOVED lines=12> */
.L_x_137:
        /* <DEDUP_REMOVED lines=12> */
[----:B------:R-:W-:Y:S05]  /*0bc0*/  CALL.REL.NOINC `($__internal_4_$__cuda_sm20_sqrt_rn_f32_slowpath) ;  /* 0x0000000000e47944 */ /* 0x000fea0003c00000 */
[----:B------:R-:W-:Y:S01]  /*0bd0*/  MOV R3, R5 ;  /* 0x0000000500037202 */ /* 0x000fe20000000f00 */
[----:B------:R-:W-:Y:S06]  /*0be0*/  BRA `(.L_x_140) ;  /* 0x0000000000107947 */ /* 0x000fec0003800000 */
.L_x_139:
[----:B------:R-:W-:Y:S01]  /*0bf0*/  FMUL.FTZ R3, R10, R5 ;  /* 0x000000050a037220 */ /* 0x000fe20000410000 */
[----:B------:R-:W-:-:S03]  /*0c00*/  FMUL.FTZ R5, R5, 0.5 ;  /* 0x3f00000005057820 */ /* 0x000fc60000410000 */
[----:B------:R-:W-:-:S04]  /*0c10*/  FFMA R2, -R3, R3, R10 ;  /* 0x0000000303027223 */ /* 0x000fc8000000010a */
[----:B------:R-:W-:-:S07]  /*0c20*/  FFMA R3, R2, R5, R3 ;  /* 0x0000000502037223 */ /* 0x000fce0000000003 */
.L_x_140:
[----:B------:R-:W-:Y:S05]  /*0c30*/  BSYNC.RECONVERGENT B0 ;  /* 0x0000000000007941 */ /* 0x000fea0003800200 */
.L_x_138:
        /* <DEDUP_REMOVED lines=10> */
[----:B------:R-:W-:Y:S05]  /*0ce0*/  CALL.REL.NOINC `($__internal_5_$__cuda_sm3x_div_rn_noftz_f32_slowpath) ;  /* 0x0000000000fc7944 */ /* 0x000fea0003c00000 */
[----:B------:R-:W-:-:S07]  /*0cf0*/  MOV R5, R0 ;  /* 0x0000000000057202 */ /* 0x000fce0000000f00 */
.L_x_142:
[----:B------:R-:W-:Y:S05]  /*0d00*/  BSYNC.RECONVERGENT B0 ;  /* 0x0000000000007941 */ /* 0x000fea0003800200 */
.L_x_141:
[----:B------:R-:W0:Y:S08]  /*0d10*/  LDC.64 R10, c[0x0][0x390] ;  /* 0x0000e400ff0a7b82 */ /* 0x000e300000000a00 */
[----:B------:R-:W1:Y:S01]  /*0d20*/  LDC.64 R2, c[0x0][0x388] ;  /* 0x0000e200ff027b82 */ /* 0x000e620000000a00 */
[----:B0-----:R-:W-:-:S05]  /*0d30*/  IMAD.WIDE R10, R4, 0x8, R10 ;  /* 0x00000008040a7825 */ /* 0x001fca00078e020a */
[----:B------:R0:W-:Y:S04]  /*0d40*/  STG.E desc[UR10][R10.64], R5 ;  /* 0x000000050a007986 */ /* 0x0001e8000c10190a */
[----:B------:R-:W2:Y:S01]  /*0d50*/  LDG.E R9, desc[UR10][R8.64+0x4] ;  /* 0x0000040a08097981 */ /* 0x000ea2000c1e1900 */
[----:B-1----:R-:W-:-:S04]  /*0d60*/  IMAD.WIDE R2, R4, 0x4, R2 ;  /* 0x0000000404027825 */ /* 0x002fc800078e0202 */
[----:B------:R-:W-:Y:S02]  /*0d70*/  HFMA2 R15, -RZ, RZ, 0.96630859375, -0.0022525787353515625 ;  /* 0x3bbb989dff0f7431 */ /* 0x000fe400000001ff */
[----:B------:R-:W-:Y:S01]  /*0d80*/  FMUL R0, R5, -0.10000000149011611938 ;  /* 0xbdcccccd05007820 */ /* 0x000fe20000400000 */
[----:B------:R-:W-:-:S03]  /*0d90*/  MOV R17, 0x437c0000 ;  /* 0x437c000000117802 */ /* 0x000fc60000000f00 */
[----:B------:R-:W-:-:S04]  /*0da0*/  FFMA.SAT R12, R0, R15, 0.5 ;  /* 0x3f000000000c7423 */ /* 0x000fc8000000200f */
[----:B------:R-:W-:-:S04]  /*0db0*/  FFMA.RM R12, R12, R17, 12582913 ;  /* 0x4b4000010c0c7423 */ /* 0x000fc80000004011 */
[----:B0-----:R-:W-:-:S04]  /*0dc0*/  FADD R5, R12, -12583039 ;  /* 0xcb40007f0c057421 */ /* 0x001fc80000000000 */
[C---:B------:R-:W-:Y:S01]  /*0dd0*/  FFMA R5, R0.reuse, 1.4426950216293334961, -R5 ;  /* 0x3fb8aa3b00057823 */ /* 0x040fe20000000805 */
[----:B--2---:R0:W-:Y:S04]  /*0de0*/  STG.E desc[UR10][R10.64+0x4], R9 ;  /* 0x000004090a007986 */ /* 0x0041e8000c10190a */
[----:B------:R-:W2:Y:S01]  /*0df0*/  LDG.E R13, desc[UR10][R2.64] ;  /* 0x0000000a020d7981 */ /* 0x000ea2000c1e1900 */
[----:B------:R-:W-:Y:S01]  /*0e00*/  FFMA R5, R0, 1.925963033500011079e-08, R5 ;  /* 0x32a5706000057823 */ /* 0x000fe20000000005 */
[----:B------:R-:W-:Y:S02]  /*0e10*/  SHF.L.U32 R12, R12, 0x17, RZ ;  /* 0x000000170c0c7819 */ /* 0x000fe400000006ff */
[----:B------:R-:W-:-:S03]  /*0e20*/  ISETP.NE.AND P0, PT, R4, RZ, PT ;  /* 0x000000ff0400720c */ /* 0x000fc60003f05270 */
[----:B------:R-:W1:Y:S02]  /*0e30*/  MUFU.EX2 R5, R5 ;  /* 0x0000000500057308 */ /* 0x000e640000000800 */
[----:B-1----:R-:W-:-:S04]  /*0e40*/  FMUL R12, R12, R5 ;  /* 0x000000050c0c7220 */ /* 0x002fc80000400000 */
[----:B--2---:R-:W-:-:S05]  /*0e50*/  FMUL R13, R12, R13 ;  /* 0x0000000d0c0d7220 */ /* 0x004fca0000400000 */
[----:B------:R0:W-:Y:S01]  /*0e60*/  STG.E desc[UR10][R2.64], R13 ;  /* 0x0000000d02007986 */ /* 0x0001e2000c10190a */
[----:B------:R-:W-:Y:S05]  /*0e70*/  @P0 EXIT ;  /* 0x000000000000094d */ /* 0x000fea0003800000 */
[----:B0-----:R-:W0:Y:S01]  /*0e80*/  LDC.64 R2, c[0x0][0x390] ;  /* 0x0000e400ff027b82 */ /* 0x001e220000000a00 */
[----:B------:R-:W-:Y:S01]  /*0e90*/  MOV R11, 0x0 ;  /* 0x00000000000b7802 */ /* 0x000fe20000000f00 */
[----:B------:R-:W1:Y:S01]  /*0ea0*/  LDCU.64 UR4, c[0x4][0x20] ;  /* 0x01000400ff0477ac */ /* 0x000e620008000a00 */
[----:B0-----:R-:W2:Y:S04]  /*0eb0*/  LDG.E R0, desc[UR10][R2.64] ;  /* 0x0000000a02007981 */ /* 0x001ea8000c1e1900 */
[----:B------:R-:W3:Y:S01]  /*0ec0*/  LDG.E R10, desc[UR10][R2.64+0x4] ;  /* 0x0000040a020a7981 */ /* 0x000ee2000c1e1900 */
[----:B------:R0:W4:Y:S01]  /*0ed0*/  LDC.64 R12, c[0x4][R11] ;  /* 0x010000000b0c7b82 */ /* 0x0001220000000a00 */
[----:B-1----:R-:W-:Y:S02]  /*0ee0*/  MOV R4, UR4 ;  /* 0x0000000400047c02 */ /* 0x002fe40008000f00 */
[----:B------:R-:W-:Y:S01]  /*0ef0*/  MOV R5, UR5 ;  /* 0x0000000500057c02 */ /* 0x000fe20008000f00 */
[----:B--2---:R-:W1:Y:S01]  /*0f00*/  F2F.F64.F32 R8, R0 ;  /* 0x0000000000087310 */ /* 0x004e620000201800 */
[----:B---3--:R0:W-:Y:S04]  /*0f10*/  STL [R1+0x8], R10 ;  /* 0x0000080a01007387 */ /* 0x0081e80000100800 */
[----:B-1--4-:R0:W-:Y:S02]  /*0f20*/  STL.64 [R1], R8 ;  /* 0x0000000801007387 */ /* 0x0121e40000100a00 */
[----:B------:R-:W-:-:S07]  /*0f30*/  LEPC R20, `(.L_x_143) ;  /* 0x000000001014794e */ /* 0x000fce0000000000 */
[----:B0-----:R-:W-:Y:S05]  /*0f40*/  CALL.ABS.NOINC R12 ;  /* 0x000000000c007343 */ /* 0x001fea0003c00000 */
.L_x_143:
[----:B------:R-:W-:Y:S05]  /*0f50*/  EXIT ;  /* 0x000000000000794d */ /* 0x000fea0003800000 */
        .weak           $__internal_4_$__cuda_sm20_sqrt_rn_f32_slowpath
        .type           $__internal_4_$__cuda_sm20_sqrt_rn_f32_slowpath,@function
        .size           $__internal_4_$__cuda_sm20_sqrt_rn_f32_slowpath,($__internal_5_$__cuda_sm3x_div_rn_noftz_f32_slowpath - $__internal_4_$__cuda_sm20_sqrt_rn_f32_slowpath)
$__internal_4_$__cuda_sm20_sqrt_rn_f32_slowpath:
[----:B------:R-:W-:-:S13]  /*0f60*/  LOP3.LUT P0, RZ, R10, 0x7fffffff, RZ, 0xc0, !PT ;  /* 0x7fffffff0aff7812 */ /* 0x000fda000780c0ff */
[----:B------:R-:W-:Y:S01]  /*0f70*/  @!P0 MOV R3, R10 ;  /* 0x0000000a00038202 */ /* 0x000fe20000000f00 */
[----:B------:R-:W-:Y:S06]  /*0f80*/  @!P0 BRA `(.L_x_144) ;  /* 0x0000000000448947 */ /* 0x000fec0003800000 */
[----:B------:R-:W-:Y:S02]  /*0f90*/  FSETP.GEU.FTZ.AND P0, PT, R10, RZ, PT ;  /* 0x000000ff0a00720b */ /* 0x000fe40003f1e000 */
[----:B------:R-:W-:-:S11]  /*0fa0*/  MOV R2, R10 ;  /* 0x0000000a00027202 */ /* 0x000fd60000000f00 */
        /* <DEDUP_REMOVED lines=9> */
[----:B------:R-:W-:-:S03]  /*1040*/  @P0 FMUL.FTZ R10, R10, 0.5 ;  /* 0x3f0000000a0a0820 */ /* 0x000fc60000410000 */
[----:B------:R-:W-:-:S04]  /*1050*/  @P0 FADD.FTZ R3, -R12, -RZ ;  /* 0x800000ff0c030221 */ /* 0x000fc80000010100 */
[----:B------:R-:W-:Y:S01]  /*1060*/  @P0 FFMA R11, R12, R3, R5 ;  /* 0x000000030c0b0223 */ /* 0x000fe20000000005 */
[----:B------:R-:W-:-:S03]  /*1070*/  @!P0 MOV R3, R2 ;  /* 0x0000000200038202 */ /* 0x000fc60000000f00 */
[----:B------:R-:W-:-:S04]  /*1080*/  @P0 FFMA R10, R11, R10, R12 ;  /* 0x0000000a0b0a0223 */ /* 0x000fc8000000000c */
[----:B------:R-:W-:-:S07]  /*1090*/  @P0 FMUL.FTZ R3, R10, 2.3283064365386962891e-10 ;  /* 0x2f8000000a030820 */ /* 0x000fce0000410000 */
.L_x_144:
[----:B------:R-:W-:Y:S01]  /*10a0*/  MOV R5, R3 ;  /* 0x0000000300057202 */ /* 0x000fe20000000f00 */
[----:B------:R-:W-:Y:S01]  /*10b0*/  HFMA2 R3, -RZ, RZ, 0, 0 ;  /* 0x00000000ff037431 */ /* 0x000fe200000001ff */
[----:B------:R-:W-:-:S04]  /*10c0*/  MOV R2, R13 ;  /* 0x0000000d00027202 */ /* 0x000fc80000000f00 */
[----:B------:R-:W-:Y:S05]  /*10d0*/  RET.REL.NODEC R2 `(_Z41layer_normalization_with_cerberus_squeezeP10CiphertextPfS0_i) ;  /* 0xffffffec02c87950 */ /* 0x000fea0003c3ffff */
        .weak           $__internal_5_$__cuda_sm3x_div_rn_noftz_f32_slowpath
        .type           $__internal_5_$__cuda_sm3x_div_rn_noftz_f32_slowpath,@function
        .size           $__internal_5_$__cuda_sm3x_div_rn_noftz_f32_slowpath,(.L_x_162 - $__internal_5_$__cuda_sm3x_div_rn_noftz_f32_slowpath)
$__internal_5_$__cuda_sm3x_div_rn_noftz_f32_slowpath:
[----:B------:R-:W-:Y:S01]  /*10e0*/  SHF.R.U32.HI R12, RZ, 0x17, R3 ;  /* 0x00000017ff0c7819 */ /* 0x000fe20000011603 */
[----:B------:R-:W-:Y:S01]  /*10f0*/  BSSY.RECONVERGENT B1, `(.L_x_145) ;  /* 0x0000063000017945 */ /* 0x000fe20003800200 */
[----:B------:R-:W-:Y:S02]  /*1100*/  SHF.R.U32.HI R11, RZ, 0x17, R0 ;  /* 0x00000017ff0b7819 */ /* 0x000fe40000011600 */
[----:B------:R-:W-:Y:S02]  /*1110*/  LOP3.LUT R12, R12, 0xff, RZ, 0xc0, !PT ;  /* 0x000000ff0c0c7812 */ /* 0x000fe400078ec0ff */
[----:B------:R-:W-:Y:S02]  /*1120*/  LOP3.LUT R16, R11, 0xff, RZ, 0xc0, !PT ;  /* 0x000000ff0b107812 */ /* 0x000fe400078ec0ff */
[----:B------:R-:W-:Y:S02]  /*1130*/  IADD3 R15, PT, PT, R12, -0x1, RZ ;  /* 0xffffffff0c0f7810 */ /* 0x000fe40007ffe0ff */
[----:B------:R-:W-:-:S02]  /*1140*/  IADD3 R14, PT, PT, R16, -0x1, RZ ;  /* 0xffffffff100e7810 */ /* 0x000fc40007ffe0ff */
[----:B------:R-:W-:Y:S02]  /*1150*/  ISETP.GT.U32.AND P0, PT, R15, 0xfd, PT ;  /* 0x000000fd0f00780c */ /* 0x000fe40003f04070 */
[----:B------:R-:W-:Y:S02]  /*1160*/  MOV R13, R3 ;  /* 0x00000003000d7202 */ /* 0x000fe40000000f00 */
        /* <DEDUP_REMOVED lines=26> */
.L_x_146:
[----:B------:R-:W-:Y:S01]  /*1310*/  LEA R14, R12, 0xc0800000, 0x17 ;  /* 0xc08000000c0e7811 */ /* 0x000fe200078eb8ff */
[----:B------:R-:W-:Y:S03]  /*1320*/  BSSY.RECONVERGENT B2, `(.L_x_151) ;  /* 0x0000036000027945 */ /* 0x000fe60003800200 */
[----:B------:R-:W-:Y:S02]  /*1330*/  IADD3 R14, PT, PT, -R14, R13, RZ ;  /* 0x0000000d0e0e7210 */ /* 0x000fe40007ffe1ff */
[----:B------:R-:W-:Y:S02]  /*1340*/  IADD3 R13, PT, PT, R16, -0x7f, RZ ;  /* 0xffffff81100d7810 */ /* 0x000fe40007ffe0ff */
[----:B------:R0:W1:Y:S01]  /*1350*/  MUFU.RCP R15, R14 ;  /* 0x0000000e000f7308 */ /* 0x0000620000001000 */
[----:B------:R-:W-:Y:S02]  /*1360*/  FADD.FTZ R17, -R14, -RZ ;  /* 0x800000ff0e117221 */ /* 0x000fe40000010100 */
[C---:B------:R-:W-:Y:S01]  /*1370*/  IMAD R0, R13.reuse, -0x800000, R0 ;  /* 0xff8000000d007824 */ /* 0x040fe200078e0200 */
        /* <DEDUP_REMOVED lines=22> */
[CCC-:B------:R-:W-:Y:S01]  /*14e0*/  FFMA.RZ R11, R18.reuse, R16.reuse, R15.reuse ;  /* 0x00000010120b7223 */ /* 0x1c0fe2000000c00f */
[C---:B------:R-:W-:Y:S01]  /*14f0*/  IADD3 R14, PT, PT, R17.reuse, 0x20, RZ ;  /* 0x00000020110e7810 */ /* 0x040fe20007ffe0ff */
[CCC-:B------:R-:W-:Y:S01]  /*1500*/  FFMA.RM R12, R18.reuse, R16.reuse, R15.reuse ;  /* 0x00000010120c7223 */ /* 0x1c0fe2000000400f */
[----:B------:R-:W-:Y:S02]  /*1510*/  ISETP.NE.AND P2, PT, R17, RZ, PT ;  /* 0x000000ff1100720c */ /* 0x000fe40003f45270 */
[----:B------:R-:W-:Y:S01]  /*1520*/  LOP3.LUT R13, R11, 0x7fffff, RZ, 0xc0, !PT ;  /* 0x007fffff0b0d7812 */ /* 0x000fe200078ec0ff */
[----:B------:R-:W-:Y:S01]  /*1530*/  FFMA.RP R11, R18, R16, R15 ;  /* 0x00000010120b7223 */ /* 0x000fe2000000800f */
[----:B------:R-:W-:Y:S02]  /*1540*/  ISETP.NE.AND P1, PT, R17, RZ, PT ;  /* 0x000000ff1100720c */ /* 0x000fe40003f25270 */
[----:B------:R-:W-:Y:S02]  /*1550*/  LOP3.LUT R13, R13, 0x800000, RZ, 0xfc, !PT ;  /* 0x008000000d0d7812 */ /* 0x000fe400078efcff */
[----:B------:R-:W-:-:S02]  /*1560*/  IADD3 R15, PT, PT, -R17, RZ, RZ ;  /* 0x000000ff110f7210 */ /* 0x000fc40007ffe1ff */
[----:B------:R-:W-:Y:S02]  /*1570*/  SHF.L.U32 R14, R13, R14, RZ ;  /* 0x0000000e0d0e7219 */ /* 0x000fe400000006ff */
[----:B------:R-:W-:Y:S02]  /*1580*/  FSETP.NEU.FTZ.AND P0, PT, R11, R12, PT ;  /* 0x0000000c0b00720b */ /* 0x000fe40003f1d000 */
        /* <DEDUP_REMOVED lines=11> */
.L_x_153:
[----:B------:R-:W-:-:S04]  /*1640*/  LOP3.LUT R0, R0, 0x80000000, RZ, 0xc0, !PT ;  /* 0x8000000000007812 */ /* 0x000fc800078ec0ff */
[----:B------:R-:W-:Y:S01]  /*1650*/  LOP3.LUT R0, R0, 0x7f800000, RZ, 0xfc, !PT ;  /* 0x7f80000000007812 */ /* 0x000fe200078efcff */
[----:B------:R-:W-:Y:S06]  /*1660*/  BRA `(.L_x_154) ;  /* 0x0000000000047947 */ /* 0x000fec0003800000 */
.L_x_152:
[----:B------:R-:W-:-:S07]  /*1670*/  LEA R0, R11, R0, 0x17 ;  /* 0x000000000b007211 */ /* 0x000fce00078eb8ff */
.L_x_154:
[----:B------:R-:W-:Y:S05]  /*1680*/  BSYNC.RECONVERGENT B2 ;  /* 0x0000000000027941 */ /* 0x000fea0003800200 */
.L_x_151:
[----:B------:R-:W-:Y:S05]  /*1690*/  BRA `(.L_x_155) ;  /* 0x0000000000207947 */ /* 0x000fea0003800000 */
.L_x_150:
[----:B------:R-:W-:-:S04]  /*16a0*/  LOP3.LUT R0, R13, 0x80000000, R0, 0x48, !PT ;  /* 0x800000000d007812 */ /* 0x000fc800078e4800 */
[----:B------:R-:W-:Y:S01]  /*16b0*/  LOP3.LUT R0, R0, 0x7f800000, RZ, 0xfc, !PT ;  /* 0x7f80000000007812 */ /* 0x000fe200078efcff */
[----:B------:R-:W-:Y:S06]  /*16c0*/  BRA `(.L_x_155) ;  /* 0x0000000000147947 */ /* 0x000fec0003800000 */
.L_x_149:
[----:B------:R-:W-:Y:S01]  /*16d0*/  LOP3.LUT R0, R13, 0x80000000, R0, 0x48, !PT ;  /* 0x800000000d007812 */ /* 0x000fe200078e4800 */
[----:B------:R-:W-:Y:S06]  /*16e0*/  BRA `(.L_x_155) ;  /* 0x00000000000c7947 */ /* 0x000fec0003800000 */
.L_x_148:
[----:B------:R-:W0:Y:S01]  /*16f0*/  MUFU.RSQ R0, -QNAN ;  /* 0xffc0000000007908 */ /* 0x000e220000001400 */
[----:B------:R-:W-:Y:S05]  /*1700*/  BRA `(.L_x_155) ;  /* 0x0000000000047947 */ /* 0x000fea0003800000 */
.L_x_147:
[----:B------:R-:W-:-:S07]  /*1710*/  FADD.FTZ R0, R0, R3 ;  /* 0x0000000300007221 */ /* 0x000fce0000010000 */
.L_x_155:
[----:B------:R-:W-:Y:S05]  /*1720*/  BSYNC.RECONVERGENT B1 ;  /* 0x0000000000017941 */ /* 0x000fea0003800200 */
.L_x_145:
[----:B------:R-:W-:-:S04]  /*1730*/  HFMA2 R11, -RZ, RZ, 0, 0 ;  /* 0x00000000ff0b7431 */ /* 0x000fc800000001ff */
[----:B0-----:R-:W-:Y:S05]  /*1740*/  RET.REL.NODEC R10 `(_Z41layer_normalization_with_cerberus_squeezeP10CiphertextPfS0_i) ;  /* 0xffffffe80a2c7950 */ /* 0x001fea0003c3ffff */
.L_x_156:
        /* <DEDUP_REMOVED lines=11> */
.L_x_162:


//--------------------- .nv.global.init           --------------------------
	.section	.nv.global.init,"aw",@progbits
.nv.global.init:
	.type		$str$13,@object
	.size		$str$13,($str$20 - $str$13)
$str$13:
        /*0000*/ 	.byte	0x49, 0x6e, 0x70, 0x75, 0x74, 0x00
	.type		$str$20,@object
	.size		$str$20,($str$4 - $str$20)
$str$20:
        /*0006*/ 	.byte	0x4f, 0x75, 0x74, 0x70, 0x75, 0x74, 0x00
	.type		$str$4,@object
	.size		$str$4,($str$5 - $str$4)
$str$4:
        /*000d*/ 	.byte	0x69, 0x6e, 0x70, 0x75, 0x74, 0x3a, 0x20, 0x25, 0x70, 0x0a, 0x00
	.type		$str$5,@object
	.size		$str$5,($str$14 - $str$5)
$str$5:
        /*0018*/ 	.byte	0x6c, 0x61, 0x79, 0x65, 0x72, 0x3a, 0x20, 0x25, 0x70, 0x0a, 0x00
	.type		$str$14,@object
	.size		$str$14,($str$6 - $str$14)
$str$14:
        /*0023*/ 	.byte	0x4c, 0x61, 0x79, 0x65, 0x72, 0x20, 0x6e, 0x6f, 0x72, 0x6d, 0x20, 0x31, 0x00
	.type		$str$6,@object
	.size		$str$6,($str$15 - $str$6)
$str$6:
        /*0030*/ 	.byte	0x73, 0x71, 0x75, 0x65, 0x65, 0x7a, 0x65, 0x3a, 0x20, 0x25, 0x70, 0x0a, 0x00
	.type		$str$15,@object
	.size		$str$15,($str$1 - $str$15)
$str$15:
        /*003d*/ 	.byte	0x4c, 0x61, 0x79, 0x65, 0x72, 0x20, 0x6e, 0x6f, 0x72, 0x6d, 0x20, 0x32, 0x00
	.type		$str$1,@object
	.size		$str$1,($str$12 - $str$1)
$str$1:
        /*004a*/ 	.byte	0x25, 0x73, 0x3a, 0x20, 0x6e, 0x75, 0x6c, 0x6c, 0x70, 0x74, 0x72, 0x0a, 0x00
	.type		$str$12,@object
	.size		$str$12,($str$3 - $str$12)
$str$12:
        /*0057*/ 	.byte	0x44, 0x65, 0x62, 0x75, 0x67, 0x20, 0x66, 0x6f, 0x72, 0x20, 0x69, 0x64, 0x78, 0x20, 0x25, 0x64
        /*0067*/ 	.byte	0x3a, 0x0a, 0x00
	.type		$str$3,@object
	.size		$str$3,($str$8 - $str$3)
$str$3:
        /*006a*/ 	.byte	0x56, 0x65, 0x72, 0x69, 0x66, 0x79, 0x69, 0x6e, 0x67, 0x20, 0x70, 0x6f, 0x69, 0x6e, 0x74, 0x65
        /*007a*/ 	.byte	0x72, 0x73, 0x3a, 0x0a, 0x00
	.type		$str$8,@object
	.size		$str$8,($str$7 - $str$8)
$str$8:
        /*007f*/ 	.byte	0x6c, 0x61, 0x79, 0x65, 0x72, 0x2d, 0x3e, 0x66, 0x66, 0x5f, 0x6c, 0x61, 0x79, 0x65, 0x72, 0x32
        /*008f*/ 	.byte	0x3a, 0x20, 0x25, 0x70, 0x0a, 0x00
	.type		$str$7,@object
	.size		$str$7,($str$10 - $str$7)
$str$7:
        /*0095*/ 	.byte	0x6c, 0x61, 0x79, 0x65, 0x72, 0x2d, 0x3e, 0x66, 0x66, 0x5f, 0x6c, 0x61, 0x79, 0x65, 0x72, 0x31
        /*00a5*/ 	.byte	0x3a, 0x20, 0x25, 0x70, 0x0a, 0x00
	.type		$str$10,@object
	.size		$str$10,($str$9 - $str$10)
$str$10:
        /*00ab*/ 	.byte	0x6c, 0x61, 0x79, 0x65, 0x72, 0x2d, 0x3e, 0x6c, 0x61, 0x79, 0x65, 0x72, 0x5f, 0x6e, 0x6f, 0x72
        /*00bb*/ 	.byte	0x6d, 0x32, 0x3a, 0x20, 0x25, 0x70, 0x0a, 0x00
	.type		$str$9,@object
	.size		$str$9,($str$16 - $str$9)
$str$9:
        /*00c3*/ 	.byte	0x6c, 0x61, 0x79, 0x65, 0x72, 0x2d, 0x3e, 0x6c, 0x61, 0x79, 0x65, 0x72, 0x5f, 0x6e, 0x6f, 0x72
        /*00d3*/ 	.byte	0x6d, 0x31, 0x3a, 0x20, 0x25, 0x70, 0x0a, 0x00
	.type		$str$16,@object
	.size		$str$16,($str - $str$16)
$str$16:
        /*00db*/ 	.byte	0x45, 0x6e, 0x74, 0x72, 0x6f, 0x70, 0x79, 0x20, 0x6d, 0x61, 0x74, 0x72, 0x69, 0x78, 0x5b, 0x25
        /*00eb*/ 	.byte	0x64, 0x5d, 0x20, 0x3d, 0x20, 0x25, 0x66, 0x0a, 0x00
	.type		$str,@object
	.size		$str,($str$11 - $str)
$str:
        /*00f4*/ 	.byte	0x25, 0x73, 0x3a, 0x20, 0x76, 0x61, 0x6c, 0x75, 0x65, 0x20, 0x3d, 0x20, 0x25, 0x66, 0x2c, 0x20
        /*0104*/ 	.byte	0x6e, 0x6f, 0x69, 0x73, 0x65, 0x20, 0x3d, 0x20, 0x25, 0x75, 0x0a, 0x00
	.type		$str$11,@object
	.size		$str$11,($str$17 - $str$11)
$str$11:
        /*0110*/ 	.byte	0x73, 0x71, 0x75, 0x65, 0x65, 0x7a, 0x65, 0x2d, 0x3e, 0x65, 0x6e, 0x74, 0x72, 0x6f, 0x70, 0x79
        /*0120*/ 	.byte	0x5f, 0x6d, 0x61, 0x74, 0x72, 0x69, 0x78, 0x3a, 0x20, 0x25, 0x70, 0x0a, 0x00
	.type		$str$17,@object
	.size		$str$17,($str$19 - $str$17)
$str$17:
        /*012d*/ 	.byte	0x45, 0x6e, 0x74, 0x72, 0x6f, 0x70, 0x79, 0x20, 0x6d, 0x61, 0x74, 0x72, 0x69, 0x78, 0x3a, 0x20
        /*013d*/ 	.byte	0x6e, 0x75, 0x6c, 0x6c, 0x70, 0x74, 0x72, 0x20, 0x6f, 0x72, 0x20, 0x69, 0x6e, 0x76, 0x61, 0x6c
        /*014d*/ 	.byte	0x69, 0x64, 0x0a, 0x00
	.type		$str$19,@object
	.size		$str$19,($str$18 - $str$19)
$str$19:
        /*0151*/ 	.byte	0x6c, 0x61, 0x79, 0x65, 0x72, 0x5f, 0x6e, 0x6f, 0x72, 0x6d, 0x5b, 0x30, 0x5d, 0x3a, 0x20, 0x76
        /*0161*/ 	.byte	0x61, 0x6c, 0x75, 0x65, 0x20, 0x3d, 0x20, 0x25, 0x66, 0x2c, 0x20, 0x6e, 0x6f, 0x69, 0x73, 0x65
        /*0171*/ 	.byte	0x20, 0x3d, 0x20, 0x25, 0x75, 0x0a, 0x00
	.type		$str$18,@object
	.size		$str$18,($str$2 - $str$18)
$str$18:
        /*0178*/ 	.byte	0x6d, 0x61, 0x74, 0x72, 0x69, 0x78, 0x5f, 0x6d, 0x75, 0x6c, 0x74, 0x69, 0x70, 0x6c, 0x79, 0x20
        /*0188*/ 	.byte	0x72, 0x65, 0x73, 0x75, 0x6c, 0x74, 0x5b, 0x30, 0x5d, 0x3a, 0x20, 0x76, 0x61, 0x6c, 0x75, 0x65
        /*0198*/ 	.byte	0x20, 0x3d, 0x20, 0x25, 0x66, 0x2c, 0x20, 0x6e, 0x6f, 0x69, 0x73, 0x65, 0x20, 0x3d, 0x20, 0x25
        /*01a8*/ 	.byte	0x75, 0x0a, 0x00
	.type		$str$2,@object
	.size		$str$2,(.L_3 - $str$2)
$str$2:
        /*01ab*/ 	.byte	0x6c, 0x61, 0x79, 0x65, 0x72, 0x5f, 0x6e, 0x6f, 0x72, 0x6d, 0x5f, 0x77, 0x69, 0x74, 0x68, 0x5f
        /*01bb*/ 	.byte	0x63, 0x65, 0x72, 0x62, 0x65, 0x72, 0x75, 0x73, 0x5f, 0x73, 0x71, 0x75, 0x65, 0x65, 0x7a, 0x65
        /*01cb*/ 	.byte	0x5b, 0x30, 0x5d, 0x3a, 0x20, 0x76, 0x61, 0x6c, 0x75, 0x65, 0x20, 0x3d, 0x20, 0x25, 0x66, 0x2c
        /*01db*/ 	.byte	0x20, 0x6e, 0x6f, 0x69, 0x73, 0x65, 0x20, 0x3d, 0x20, 0x25, 0x75, 0x0a, 0x00
.L_3:


//--------------------- .nv.shared._Z27optimized_transformer_layerP10CiphertextPK16TransformerLayerP15CerberusSqueezeS0_ii --------------------------
	.section	.nv.shared._Z27optimized_transformer_layerP10CiphertextPK16TransformerLayerP15CerberusSqueezeS0_ii,"aw",@nobits
	.sectionflags	@""
	.align	4
.nv.shared._Z27optimized_transformer_layerP10CiphertextPK16TransformerLayerP15CerberusSqueezeS0_ii:
	.zero		9216


//--------------------- .nv.shared.reserved.0     --------------------------
	.section	.nv.shared.reserved.0,"aw",@nobits
	.weak		__nv_reservedSMEM_offset_0_alias
	.size		__nv_reservedSMEM_offset_0_alias, 0, 64
	.other		__nv_reservedSMEM_offset_0_alias,@"STO_CUDA_RESERVED_SHARED STV_DEFAULT"
__nv_reservedSMEM_offset_0_alias:
	.zero		0
	.zero		64


//--------------------- .nv.global                --------------------------
	.section	.nv.global,"aw",@nobits
	.align	4
.nv.global:
	.type		g_debugCounter,@object
	.size		g_debugCounter,(.L_0 - g_debugCounter)
g_debugCounter:
	.zero		4
.L_0:


//--------------------- .nv.constant0._Z27optimized_transformer_layerP10CiphertextPK16TransformerLayerP15CerberusSqueezeS0_ii --------------------------
	.section	.nv.constant0._Z27optimized_transformer_layerP10CiphertextPK16TransformerLayerP15CerberusSqueezeS0_ii,"a",@progbits
	.sectionflags	@""
	.align	4
.nv.constant0._Z27optimized_transformer_layerP10CiphertextPK16TransformerLayerP15CerberusSqueezeS0_ii:
	.zero		936


//--------------------- .nv.constant0._Z26layer_normalization_kernelP10CiphertextS0_i --------------------------
	.section	.nv.constant0._Z26layer_normalization_kernelP10CiphertextS0_i,"a",@progbits
	.sectionflags	@""
	.align	4
.nv.constant0._Z26layer_normalization_kernelP10CiphertextS0_i:
	.zero		916


//--------------------- .nv.constant0._Z15matrix_multiplyPK10CiphertextS1_PS_iii --------------------------
	.section	.nv.constant0._Z15matrix_multiplyPK10CiphertextS1_PS_iii,"a",@progbits
	.sectionflags	@""
	.align	4
.nv.constant0._Z15matrix_multiplyPK10CiphertextS1_PS_iii:
	.zero		932


//--------------------- .nv.constant0._Z11debugKernelP10CiphertextPK16TransformerLayerP15CerberusSqueezeii --------------------------
	.section	.nv.constant0._Z11debugKernelP10CiphertextPK16TransformerLayerP15CerberusSqueezeii,"a",@progbits
	.sectionflags	@""
	.align	4
.nv.constant0._Z11debugKernelP10CiphertextPK16TransformerLayerP15CerberusSqueezeii:
	.zero		928


//--------------------- .nv.constant0._Z14verifyPointersP10CiphertextPK16TransformerLayerP15CerberusSqueezeii --------------------------
	.section	.nv.constant0._Z14verifyPointersP10CiphertextPK16TransformerLayerP15CerberusSqueezeii,"a",@progbits
	.sectionflags	@""
	.align	4
.nv.constant0._Z14verifyPointersP10CiphertextPK16TransformerLayerP15CerberusSqueezeii:
	.zero		928


//--------------------- .nv.constant0._Z41layer_normalization_with_cerberus_squeezeP10CiphertextPfS0_i --------------------------
	.section	.nv.constant0._Z41layer_normalization_with_cerberus_squeezeP10CiphertextPfS0_i,"a",@progbits
	.sectionflags	@""
	.align	4
.nv.constant0._Z41layer_normalization_with_cerberus_squeezeP10CiphertextPfS0_i:
	.zero		924


//--------------------- SYMBOLS --------------------------

	.type		.nv.reservedSmem.offset0,@object
	.size		.nv.reservedSmem.offset0,0x4
	.type		.nv.reservedSmem.cap,@object
	.size		.nv.reservedSmem.cap,0x4
	.type		vprintf,@function
